	.target	sm_100a

	.elftype	@"ET_EXEC"


//--------------------- .note.nv.tkinfo           --------------------------
	.section	.note.nv.tkinfo,"",@"SHT_NOTE"
	.sectionflags	@"SHF_NOTE_NV_TKINFO"
	.tkinfo
        /*0018*/ 	.word	0x00000002
        /*0030*/ 	.string	""
        /*0030*/ 	.string	"ptxas"
        /*0030*/ 	.string	"Cuda compilation tools, release 13.0, V13.0.88"
        /*0030*/ 	.string	"Build cuda_13.0.r13.0/compiler.36424714_0"
        /*0030*/ 	.string	"-arch sm_100a -m 64 "



//--------------------- .note.nv.cuinfo           --------------------------
	.section	.note.nv.cuinfo,"",@"SHT_NOTE"
	.sectionflags	@"SHF_NOTE_NV_CUINFO"
        /*0018*/ 	.short	0x0002
        /*001a*/ 	.short	0x0064
        /*001c*/ 	.short	0x0082
	.zero		2


//--------------------- .nv.info                  --------------------------
	.section	.nv.info,"",@"SHT_CUDA_INFO"
	.align	4


	//----- nvinfo : EIATTR_REGCOUNT
	.align		4
        /*0000*/ 	.byte	0x04, 0x2f
        /*0002*/ 	.short	(.L_19 - .L_18)
	.align		4
.L_18:
        /*0004*/ 	.word	index@(_ZN7cutlass13device_kernelINS_4conv6kernel13ConvUniversalINS1_16ConvProblemShapeILNS1_8OperatorE0ELi2EEENS1_10collective14CollectiveConvINS1_47MainloopSm100TmaUmmaWarpSpecializedImplicitGemmILS5_0ELi34ELi2ELi1ELi2EN4cute5tupleIJNSA_1CILi1EEESD_SD_EEEEENSB_IJNSC_ILi128EEENSC_ILi64EEENSB_IJNSC_ILi32EEEEEEEEENS_12float_e4m3_tESL_NSA_8TiledMMAINSA_8MMA_AtomIJNSA_10MMA_TraitsINSA_19SM100_MMA_F8F6F4_SSEJSL_SL_fSG_SH_NSA_17integral_constantINSA_4UMMA5MajorELSS_0EEEST_NSQ_INSR_7ScaleInELSU_0EEESV_EEEEEENSA_6LayoutISE_NSB_IJNSC_ILi0EEESZ_SZ_EEEEENSB_IJNSA_10UnderscoreES12_S12_EEEEENS7_6detail27Sm100ImplicitGemmTileTraitsINSA_20SM90_TMA_LOAD_IM2COLENSA_14ComposedLayoutINSA_7SwizzleILi1ELi4ELi3EEENSA_18smem_ptr_flag_bitsILi8EEENSY_INSB_IJNSC_ILi8EEESI_EEENSB_IJSI_SD_EEEEEEEvEENS16_INSA_13SM90_TMA_LOADES1H_vEEEENS_8epilogue10collective18CollectiveEpilogueINS1M_23Sm100TmaWarpSpecializedILi1ELi1ELi64ELb0ELb0EEEJSK_NSB_IJNSY_ISG_SD_EENSY_ISH_SD_EEEEESL_NSB_IJNSB_IJlllEEESD_SZ_EEESL_S1V_NS1M_6fusion15FusionCallbacksIS1Q_NS1W_17LinearCombinationISL_fSL_fLNS_15FloatRoundStyleE2EEESK_S1T_JEEENSA_5SM1004TMEM4LOAD26SM100_TMEM_LOAD_32dp32b64xES17_NS18_INS19_ILi2ELi4ELi3EEES1C_NSY_INSB_IJS1D_SH_EEENSB_IJSH_SD_EEEEEEENSA_39AutoVectorizingCopyWithAssumedAlignmentILi128EEENSA_21SM90_TMA_STORE_IM2COLES2A_S2C_S2C_EEEvvEEEEvNT_6ParamsE)
        /*0008*/ 	.word	0x000000bf


	//----- nvinfo : EIATTR_FRAME_SIZE
	.align		4
.L_19:
        /*000c*/ 	.byte	0x04, 0x11
        /*000e*/ 	.short	(.L_21 - .L_20)
	.align		4
.L_20:
        /*0010*/ 	.word	index@($__internal_2_$__cuda_sm10x_tcgen05_guardrail_trap_unallocated_columns_being_dealloced)
        /*0014*/ 	.word	0x00000008


	//----- nvinfo : EIATTR_FRAME_SIZE
	.align		4
.L_21:
        /*0018*/ 	.byte	0x04, 0x11
        /*001a*/ 	.short	(.L_23 - .L_22)
	.align		4
.L_22:
        /*001c*/ 	.word	index@($__internal_1_$__cuda_sm10x_tcgen05_guardrail_trap_phase_invalid_during_alloc)
        /*0020*/ 	.word	0x00000008


	//----- nvinfo : EIATTR_FRAME_SIZE
	.align		4
.L_23:
        /*0024*/ 	.byte	0x04, 0x11
        /*0026*/ 	.short	(.L_25 - .L_24)
	.align		4
.L_24:
        /*0028*/ 	.word	index@($__internal_0_$__cuda_sm10x_tcgen05_guardrail_trap_col_being_dealloced_not_returned_by_alloc)
        /*002c*/ 	.word	0x00000008


	//----- nvinfo : EIATTR_FRAME_SIZE
	.align		4
.L_25:
        /*0030*/ 	.byte	0x04, 0x11
        /*0032*/ 	.short	(.L_27 - .L_26)
	.align		4
.L_26:
        /*0034*/ 	.word	index@(_ZN7cutlass13device_kernelINS_4conv6kernel13ConvUniversalINS1_16ConvProblemShapeILNS1_8OperatorE0ELi2EEENS1_10collective14CollectiveConvINS1_47MainloopSm100TmaUmmaWarpSpecializedImplicitGemmILS5_0ELi34ELi2ELi1ELi2EN4cute5tupleIJNSA_1CILi1EEESD_SD_EEEEENSB_IJNSC_ILi128EEENSC_ILi64EEENSB_IJNSC_ILi32EEEEEEEEENS_12float_e4m3_tESL_NSA_8TiledMMAINSA_8MMA_AtomIJNSA_10MMA_TraitsINSA_19SM100_MMA_F8F6F4_SSEJSL_SL_fSG_SH_NSA_17integral_constantINSA_4UMMA5MajorELSS_0EEEST_NSQ_INSR_7ScaleInELSU_0EEESV_EEEEEENSA_6LayoutISE_NSB_IJNSC_ILi0EEESZ_SZ_EEEEENSB_IJNSA_10UnderscoreES12_S12_EEEEENS7_6detail27Sm100ImplicitGemmTileTraitsINSA_20SM90_TMA_LOAD_IM2COLENSA_14ComposedLayoutINSA_7SwizzleILi1ELi4ELi3EEENSA_18smem_ptr_flag_bitsILi8EEENSY_INSB_IJNSC_ILi8EEESI_EEENSB_IJSI_SD_EEEEEEEvEENS16_INSA_13SM90_TMA_LOADES1H_vEEEENS_8epilogue10collective18CollectiveEpilogueINS1M_23Sm100TmaWarpSpecializedILi1ELi1ELi64ELb0ELb0EEEJSK_NSB_IJNSY_ISG_SD_EENSY_ISH_SD_EEEEESL_NSB_IJNSB_IJlllEEESD_SZ_EEESL_S1V_NS1M_6fusion15FusionCallbacksIS1Q_NS1W_17LinearCombinationISL_fSL_fLNS_15FloatRoundStyleE2EEESK_S1T_JEEENSA_5SM1004TMEM4LOAD26SM100_TMEM_LOAD_32dp32b64xES17_NS18_INS19_ILi2ELi4ELi3EEES1C_NSY_INSB_IJS1D_SH_EEENSB_IJSH_SD_EEEEEEENSA_39AutoVectorizingCopyWithAssumedAlignmentILi128EEENSA_21SM90_TMA_STORE_IM2COLES2A_S2C_S2C_EEEvvEEEEvNT_6ParamsE)
        /*0038*/ 	.word	0x00000008


	//----- nvinfo : EIATTR_MIN_STACK_SIZE
	.align		4
.L_27:
        /*003c*/ 	.byte	0x04, 0x12
        /*003e*/ 	.short	(.L_29 - .L_28)
	.align		4
.L_28:
        /*0040*/ 	.word	index@(_ZN7cutlass13device_kernelINS_4conv6kernel13ConvUniversalINS1_16ConvProblemShapeILNS1_8OperatorE0ELi2EEENS1_10collective14CollectiveConvINS1_47MainloopSm100TmaUmmaWarpSpecializedImplicitGemmILS5_0ELi34ELi2ELi1ELi2EN4cute5tupleIJNSA_1CILi1EEESD_SD_EEEEENSB_IJNSC_ILi128EEENSC_ILi64EEENSB_IJNSC_ILi32EEEEEEEEENS_12float_e4m3_tESL_NSA_8TiledMMAINSA_8MMA_AtomIJNSA_10MMA_TraitsINSA_19SM100_MMA_F8F6F4_SSEJSL_SL_fSG_SH_NSA_17integral_constantINSA_4UMMA5MajorELSS_0EEEST_NSQ_INSR_7ScaleInELSU_0EEESV_EEEEEENSA_6LayoutISE_NSB_IJNSC_ILi0EEESZ_SZ_EEEEENSB_IJNSA_10UnderscoreES12_S12_EEEEENS7_6detail27Sm100ImplicitGemmTileTraitsINSA_20SM90_TMA_LOAD_IM2COLENSA_14ComposedLayoutINSA_7SwizzleILi1ELi4ELi3EEENSA_18smem_ptr_flag_bitsILi8EEENSY_INSB_IJNSC_ILi8EEESI_EEENSB_IJSI_SD_EEEEEEEvEENS16_INSA_13SM90_TMA_LOADES1H_vEEEENS_8epilogue10collective18CollectiveEpilogueINS1M_23Sm100TmaWarpSpecializedILi1ELi1ELi64ELb0ELb0EEEJSK_NSB_IJNSY_ISG_SD_EENSY_ISH_SD_EEEEESL_NSB_IJNSB_IJlllEEESD_SZ_EEESL_S1V_NS1M_6fusion15FusionCallbacksIS1Q_NS1W_17LinearCombinationISL_fSL_fLNS_15FloatRoundStyleE2EEESK_S1T_JEEENSA_5SM1004TMEM4LOAD26SM100_TMEM_LOAD_32dp32b64xES17_NS18_INS19_ILi2ELi4ELi3EEES1C_NSY_INSB_IJS1D_SH_EEENSB_IJSH_SD_EEEEEEENSA_39AutoVectorizingCopyWithAssumedAlignmentILi128EEENSA_21SM90_TMA_STORE_IM2COLES2A_S2C_S2C_EEEvvEEEEvNT_6ParamsE)
        /*0044*/ 	.word	0x00000008
.L_29:


//--------------------- .nv.compat                --------------------------
	.section	.nv.compat,"",@"SHT_CUDA_COMPAT_INFO"
	.align	4
        /*0000*/ 	.byte	0x02, 0x09, 0x01, 0x00, 0x02, 0x02, 0x02, 0x00, 0x02, 0x05, 0x05, 0x00, 0x03, 0x07, 0x01, 0x01
        /*0010*/ 	.byte	0x02, 0x03, 0x01, 0x00, 0x02, 0x06, 0x01, 0x00, 0x04, 0x0b, 0x08, 0x00, 0x09, 0x00, 0x00, 0x00
        /*0020*/ 	.byte	0x00, 0x00, 0x00, 0x00


//--------------------- .nv.info._ZN7cutlass13device_kernelINS_4conv6kernel13ConvUniversalINS1_16ConvProblemShapeILNS1_8OperatorE0ELi2EEENS1_10collective14CollectiveConvINS1_47MainloopSm100TmaUmmaWarpSpecializedImplicitGemmILS5_0ELi34ELi2ELi1ELi2EN4cute5tupleIJNSA_1CILi1EEESD_SD_EEEEENSB_IJNSC_ILi128EEENSC_ILi64EEENSB_IJNSC_ILi32EEEEEEEEENS_12float_e4m3_tESL_NSA_8TiledMMAINSA_8MMA_AtomIJNSA_10MMA_TraitsINSA_19SM100_MMA_F8F6F4_SSEJSL_SL_fSG_SH_NSA_17integral_constantINSA_4UMMA5MajorELSS_0EEEST_NSQ_INSR_7ScaleInELSU_0EEESV_EEEEEENSA_6LayoutISE_NSB_IJNSC_ILi0EEESZ_SZ_EEEEENSB_IJNSA_10UnderscoreES12_S12_EEEEENS7_6detail27Sm100ImplicitGemmTileTraitsINSA_20SM90_TMA_LOAD_IM2COLENSA_14ComposedLayoutINSA_7SwizzleILi1ELi4ELi3EEENSA_18smem_ptr_flag_bitsILi8EEENSY_INSB_IJNSC_ILi8EEESI_EEENSB_IJSI_SD_EEEEEEEvEENS16_INSA_13SM90_TMA_LOADES1H_vEEEENS_8epilogue10collective18CollectiveEpilogueINS1M_23Sm100TmaWarpSpecializedILi1ELi1ELi64ELb0ELb0EEEJSK_NSB_IJNSY_ISG_SD_EENSY_ISH_SD_EEEEESL_NSB_IJNSB_IJlllEEESD_SZ_EEESL_S1V_NS1M_6fusion15FusionCallbacksIS1Q_NS1W_17LinearCombinationISL_fSL_fLNS_15FloatRoundStyleE2EEESK_S1T_JEEENSA_5SM1004TMEM4LOAD26SM100_TMEM_LOAD_32dp32b64xES17_NS18_INS19_ILi2ELi4ELi3EEES1C_NSY_INSB_IJS1D_SH_EEENSB_IJSH_SD_EEEEEEENSA_39AutoVectorizingCopyWithAssumedAlignmentILi128EEENSA_21SM90_TMA_STORE_IM2COLES2A_S2C_S2C_EEEvvEEEEvNT_6ParamsE --------------------------
	.section	.nv.info._ZN7cutlass13device_kernelINS_4conv6kernel13ConvUniversalINS1_16ConvProblemShapeILNS1_8OperatorE0ELi2EEENS1_10collective14CollectiveConvINS1_47MainloopSm100TmaUmmaWarpSpecializedImplicitGemmILS5_0ELi34ELi2ELi1ELi2EN4cute5tupleIJNSA_1CILi1EEESD_SD_EEEEENSB_IJNSC_ILi128EEENSC_ILi64EEENSB_IJNSC_ILi32EEEEEEEEENS_12float_e4m3_tESL_NSA_8TiledMMAINSA_8MMA_AtomIJNSA_10MMA_TraitsINSA_19SM100_MMA_F8F6F4_SSEJSL_SL_fSG_SH_NSA_17integral_constantINSA_4UMMA5MajorELSS_0EEEST_NSQ_INSR_7ScaleInELSU_0EEESV_EEEEEENSA_6LayoutISE_NSB_IJNSC_ILi0EEESZ_SZ_EEEEENSB_IJNSA_10UnderscoreES12_S12_EEEEENS7_6detail27Sm100ImplicitGemmTileTraitsINSA_20SM90_TMA_LOAD_IM2COLENSA_14ComposedLayoutINSA_7SwizzleILi1ELi4ELi3EEENSA_18smem_ptr_flag_bitsILi8EEENSY_INSB_IJNSC_ILi8EEESI_EEENSB_IJSI_SD_EEEEEEEvEENS16_INSA_13SM90_TMA_LOADES1H_vEEEENS_8epilogue10collective18CollectiveEpilogueINS1M_23Sm100TmaWarpSpecializedILi1ELi1ELi64ELb0ELb0EEEJSK_NSB_IJNSY_ISG_SD_EENSY_ISH_SD_EEEEESL_NSB_IJNSB_IJlllEEESD_SZ_EEESL_S1V_NS1M_6fusion15FusionCallbacksIS1Q_NS1W_17LinearCombinationISL_fSL_fLNS_15FloatRoundStyleE2EEESK_S1T_JEEENSA_5SM1004TMEM4LOAD26SM100_TMEM_LOAD_32dp32b64xES17_NS18_INS19_ILi2ELi4ELi3EEES1C_NSY_INSB_IJS1D_SH_EEENSB_IJSH_SD_EEEEEEENSA_39AutoVectorizingCopyWithAssumedAlignmentILi128EEENSA_21SM90_TMA_STORE_IM2COLES2A_S2C_S2C_EEEvvEEEEvNT_6ParamsE,"",@"SHT_CUDA_INFO"
	.sectionflags	@""
	.align	4


	//----- nvinfo : EIATTR_CUDA_API_VERSION
	.align		4
        /*0000*/ 	.byte	0x04, 0x37
        /*0002*/ 	.short	(.L_31 - .L_30)
.L_30:
        /*0004*/ 	.word	0x00000082


	//----- nvinfo : EIATTR_KPARAM_INFO
	.align		4
.L_31:
        /*0008*/ 	.byte	0x04, 0x17
        /*000a*/ 	.short	(.L_33 - .L_32)
.L_32:
        /*000c*/ 	.word	0x00000000
        /*0010*/ 	.short	0x0000
        /*0012*/ 	.short	0x0000
        /*0014*/ 	.byte	0x00, 0xf0, 0x01, 0x20


	//----- nvinfo : EIATTR_AT_ENTRY_FRAGMENTS
	.align		4
.L_33:
        /*0018*/ 	.byte	0x04, 0x4f
        /*001a*/ 	.short	(.L_35 - .L_34)


	//   ....[0]....
.L_34:
        /*001c*/ 	.word	0x00000006


	//----- nvinfo : EIATTR_RESERVED_SMEM_USED
	.align		4
.L_35:
        /*0020*/ 	.byte	0x01, 0x41
	.zero		2


	//----- nvinfo : EIATTR_SPARSE_MMA_MASK
	.align		4
        /*0024*/ 	.byte	0x03, 0x50
        /*0026*/ 	.short	0x0000


	//----- nvinfo : EIATTR_TCGEN05_1CTA_USED
	.align		4
        /*0028*/ 	.byte	0x01, 0x51
	.zero		2


	//----- nvinfo : EIATTR_MAXREG_COUNT
	.align		4
        /*002c*/ 	.byte	0x03, 0x1b
        /*002e*/ 	.short	0x00ff


	//----- nvinfo : EIATTR_NUM_BARRIERS
	.align		4
        /*0030*/ 	.byte	0x02, 0x4c
        /*0032*/ 	.byte	0x07
	.zero		1


	//----- nvinfo : EIATTR_EXTERNS
	.align		4
        /*0034*/ 	.byte	0x04, 0x0f
        /*0036*/ 	.short	(.L_37 - .L_36)


	//   ....[0]....
	.align		4
.L_36:
        /*0038*/ 	.word	index@(__assertfail)


	//----- nvinfo : EIATTR_MERCURY_ISA_VERSION
	.align		4
.L_37:
        /*003c*/ 	.byte	0x03, 0x5f
        /*003e*/ 	.short	0x0101


	//----- nvinfo : EIATTR_INT_WARP_WIDE_INSTR_OFFSETS
	.align		4
        /*0040*/ 	.byte	0x04, 0x31
        /*0042*/ 	.short	(.L_39 - .L_38)


	//   ....[0]....
.L_38:
        /*0044*/ 	.word	0x00004da0


	//   ....[1]....
        /*0048*/ 	.word	0x00004dc0


	//   ....[2]....
        /*004c*/ 	.word	0x00004df0


	//   ....[3]....
        /*0050*/ 	.word	0x00005780


	//   ....[4]....
        /*0054*/ 	.word	0x00005980


	//----- nvinfo : EIATTR_COOP_GROUP_MASK_REGIDS
	.align		4
.L_39:
        /*0058*/ 	.byte	0x04, 0x29
        /*005a*/ 	.short	(.L_41 - .L_40)


	//   ....[0]....
.L_40:
        /*005c*/ 	.word	0xffffffff


	//   ....[1]....
        /*0060*/ 	.word	0xffffffff


	//   ....[2]....
        /*0064*/ 	.word	0xffffffff


	//   ....[3]....
        /*0068*/ 	.word	0xffffffff


	//   ....[4]....
        /*006c*/ 	.word	0xffffffff


	//   ....[5]....
        /*0070*/ 	.word	0xffffffff


	//   ....[6]....
        /*0074*/ 	.word	0xffffffff


	//   ....[7]....
        /*0078*/ 	.word	0xffffffff


	//   ....[8]....
        /*007c*/ 	.word	0xffffffff


	//   ....[9]....
        /*0080*/ 	.word	0xffffffff


	//   ....[10]....
        /*0084*/ 	.word	0xffffffff


	//   ....[11]....
        /*0088*/ 	.word	0xffffffff


	//----- nvinfo : EIATTR_COOP_GROUP_INSTR_OFFSETS
	.align		4
.L_41:
        /*008c*/ 	.byte	0x04, 0x28
        /*008e*/ 	.short	(.L_43 - .L_42)


	//   ....[0]....
.L_42:
        /*0090*/ 	.word	0x000000a0


	//   ....[1]....
        /*0094*/ 	.word	0x00000510


	//   ....[2]....
        /*0098*/ 	.word	0x00000a70


	//   ....[3]....
        /*009c*/ 	.word	0x00000bb0


	//   ....[4]....
        /*00a0*/ 	.word	0x00000cb0


	//   ....[5]....
        /*00a4*/ 	.word	0x00000e00


	//   ....[6]....
        /*00a8*/ 	.word	0x000024a0


	//   ....[7]....
        /*00ac*/ 	.word	0x00004290


	//   ....[8]....
        /*00b0*/ 	.word	0x000044a0


	//   ....[9]....
        /*00b4*/ 	.word	0x000044d0


	//   ....[10]....
        /*00b8*/ 	.word	0x00004c80


	//   ....[11]....
        /*00bc*/ 	.word	0x00004ec0


	//----- nvinfo : EIATTR_VRC_CTA_INIT_COUNT
	.align		4
.L_43:
        /*00c0*/ 	.byte	0x02, 0x4a
        /*00c2*/ 	.byte	0x80
	.zero		1


	//----- nvinfo : EIATTR_SYSCALL_OFFSETS
	.align		4
        /*00c4*/ 	.byte	0x04, 0x46
        /*00c6*/ 	.short	(.L_45 - .L_44)


	//   ....[0]....
.L_44:
        /*00c8*/ 	.word	0x00006380


	//   ....[1]....
        /*00cc*/ 	.word	0x000064c0


	//   ....[2]....
        /*00d0*/ 	.word	0x00006c50


	//----- nvinfo : EIATTR_MBARRIER_INSTR_OFFSETS
	.align		4
.L_45:
        /*00d4*/ 	.byte	0x04, 0x39
        /*00d6*/ 	.short	(.L_47 - .L_46)


	//   ....[0]....
.L_46:
        /*00d8*/ 	.word	0x00000610
        /*00dc*/ 	.word	0x000000ff
        /*00e0*/ 	.word	0x00000000
        /*00e4*/ 	.short	0x0100
        /*00e6*/ 	.byte	0x05
	.zero		1


	//   ....[1]....
        /*00e8*/ 	.word	0x00000620
        /*00ec*/ 	.word	0x000000ff
        /*00f0*/ 	.word	0x00000110
        /*00f4*/ 	.short	0x0100
        /*00f6*/ 	.byte	0x05
	.zero		1


	//   ....[2]....
        /*00f8*/ 	.word	0x00000630
        /*00fc*/ 	.word	0x000000ff
        /*0100*/ 	.word	0x00000008
        /*0104*/ 	.short	0x0100
        /*0106*/ 	.byte	0x05
	.zero		1


	//   ....[3]....
        /*0108*/ 	.word	0x00000640
        /*010c*/ 	.word	0x000000ff
        /*0110*/ 	.word	0x00000118
        /*0114*/ 	.short	0x0100
        /*0116*/ 	.byte	0x05
	.zero		1


	//   ....[4]....
        /*0118*/ 	.word	0x00000650
        /*011c*/ 	.word	0x000000ff
        /*0120*/ 	.word	0x00000010
        /*0124*/ 	.short	0x0100
        /*0126*/ 	.byte	0x05
	.zero		1


	//   ....[5]....
        /*0128*/ 	.word	0x00000660
        /*012c*/ 	.word	0x000000ff
        /*0130*/ 	.word	0x00000120
        /*0134*/ 	.short	0x0100
        /*0136*/ 	.byte	0x05
	.zero		1


	//   ....[6]....
        /*0138*/ 	.word	0x00000670
        /*013c*/ 	.word	0x000000ff
        /*0140*/ 	.word	0x00000018
        /*0144*/ 	.short	0x0100
        /*0146*/ 	.byte	0x05
	.zero		1


	//   ....[7]....
        /*0148*/ 	.word	0x00000680
        /*014c*/ 	.word	0x000000ff
        /*0150*/ 	.word	0x00000128
        /*0154*/ 	.short	0x0100
        /*0156*/ 	.byte	0x05
	.zero		1


	//   ....[8]....
        /*0158*/ 	.word	0x00000690
        /*015c*/ 	.word	0x000000ff
        /*0160*/ 	.word	0x00000020
        /*0164*/ 	.short	0x0100
        /*0166*/ 	.byte	0x05
	.zero		1


	//   ....[9]....
        /*0168*/ 	.word	0x000006a0
        /*016c*/ 	.word	0x000000ff
        /*0170*/ 	.word	0x00000130
        /*0174*/ 	.short	0x0100
        /*0176*/ 	.byte	0x05
	.zero		1


	//   ....[10]....
        /*0178*/ 	.word	0x000006b0
        /*017c*/ 	.word	0x000000ff
        /*0180*/ 	.word	0x00000028
        /*0184*/ 	.short	0x0100
        /*0186*/ 	.byte	0x05
	.zero		1


	//   ....[11]....
        /*0188*/ 	.word	0x000006c0
        /*018c*/ 	.word	0x000000ff
        /*0190*/ 	.word	0x00000138
        /*0194*/ 	.short	0x0100
        /*0196*/ 	.byte	0x05
	.zero		1


	//   ....[12]....
        /*0198*/ 	.word	0x000006d0
        /*019c*/ 	.word	0x000000ff
        /*01a0*/ 	.word	0x00000030
        /*01a4*/ 	.short	0x0100
        /*01a6*/ 	.byte	0x05
	.zero		1


	//   ....[13]....
        /*01a8*/ 	.word	0x000006e0
        /*01ac*/ 	.word	0x000000ff
        /*01b0*/ 	.word	0x00000140
        /*01b4*/ 	.short	0x0100
        /*01b6*/ 	.byte	0x05
	.zero		1


	//   ....[14]....
        /*01b8*/ 	.word	0x000006f0
        /*01bc*/ 	.word	0x000000ff
        /*01c0*/ 	.word	0x00000038
        /*01c4*/ 	.short	0x0100
        /*01c6*/ 	.byte	0x05
	.zero		1


	//   ....[15]....
        /*01c8*/ 	.word	0x00000700
        /*01cc*/ 	.word	0x000000ff
        /*01d0*/ 	.word	0x00000148
        /*01d4*/ 	.short	0x0100
        /*01d6*/ 	.byte	0x05
	.zero		1


	//   ....[16]....
        /*01d8*/ 	.word	0x00000710
        /*01dc*/ 	.word	0x000000ff
        /*01e0*/ 	.word	0x00000040
        /*01e4*/ 	.short	0x0100
        /*01e6*/ 	.byte	0x05
	.zero		1


	//   ....[17]....
        /*01e8*/ 	.word	0x00000720
        /*01ec*/ 	.word	0x000000ff
        /*01f0*/ 	.word	0x00000150
        /*01f4*/ 	.short	0x0100
        /*01f6*/ 	.byte	0x05
	.zero		1


	//   ....[18]....
        /*01f8*/ 	.word	0x00000730
        /*01fc*/ 	.word	0x000000ff
        /*0200*/ 	.word	0x00000048
        /*0204*/ 	.short	0x0100
        /*0206*/ 	.byte	0x05
	.zero		1


	//   ....[19]....
        /*0208*/ 	.word	0x00000740
        /*020c*/ 	.word	0x000000ff
        /*0210*/ 	.word	0x00000158
        /*0214*/ 	.short	0x0100
        /*0216*/ 	.byte	0x05
	.zero		1


	//   ....[20]....
        /*0218*/ 	.word	0x00000750
        /*021c*/ 	.word	0x000000ff
        /*0220*/ 	.word	0x00000050
        /*0224*/ 	.short	0x0100
        /*0226*/ 	.byte	0x05
	.zero		1


	//   ....[21]....
        /*0228*/ 	.word	0x00000760
        /*022c*/ 	.word	0x000000ff
        /*0230*/ 	.word	0x00000160
        /*0234*/ 	.short	0x0100
        /*0236*/ 	.byte	0x05
	.zero		1


	//   ....[22]....
        /*0238*/ 	.word	0x00000770
        /*023c*/ 	.word	0x000000ff
        /*0240*/ 	.word	0x00000058
        /*0244*/ 	.short	0x0100
        /*0246*/ 	.byte	0x05
	.zero		1


	//   ....[23]....
        /*0248*/ 	.word	0x00000780
        /*024c*/ 	.word	0x000000ff
        /*0250*/ 	.word	0x00000168
        /*0254*/ 	.short	0x0100
        /*0256*/ 	.byte	0x05
	.zero		1


	//   ....[24]....
        /*0258*/ 	.word	0x00000790
        /*025c*/ 	.word	0x000000ff
        /*0260*/ 	.word	0x00000060
        /*0264*/ 	.short	0x0100
        /*0266*/ 	.byte	0x05
	.zero		1


	//   ....[25]....
        /*0268*/ 	.word	0x000007a0
        /*026c*/ 	.word	0x000000ff
        /*0270*/ 	.word	0x00000170
        /*0274*/ 	.short	0x0100
        /*0276*/ 	.byte	0x05
	.zero		1


	//   ....[26]....
        /*0278*/ 	.word	0x000007b0
        /*027c*/ 	.word	0x000000ff
        /*0280*/ 	.word	0x00000068
        /*0284*/ 	.short	0x0100
        /*0286*/ 	.byte	0x05
	.zero		1


	//   ....[27]....
        /*0288*/ 	.word	0x000007c0
        /*028c*/ 	.word	0x000000ff
        /*0290*/ 	.word	0x00000178
        /*0294*/ 	.short	0x0100
        /*0296*/ 	.byte	0x05
	.zero		1


	//   ....[28]....
        /*0298*/ 	.word	0x000007d0
        /*029c*/ 	.word	0x000000ff
        /*02a0*/ 	.word	0x00000070
        /*02a4*/ 	.short	0x0100
        /*02a6*/ 	.byte	0x05
	.zero		1


	//   ....[29]....
        /*02a8*/ 	.word	0x000007e0
        /*02ac*/ 	.word	0x000000ff
        /*02b0*/ 	.word	0x00000180
        /*02b4*/ 	.short	0x0100
        /*02b6*/ 	.byte	0x05
	.zero		1


	//   ....[30]....
        /*02b8*/ 	.word	0x000007f0
        /*02bc*/ 	.word	0x000000ff
        /*02c0*/ 	.word	0x00000078
        /*02c4*/ 	.short	0x0100
        /*02c6*/ 	.byte	0x05
	.zero		1


	//   ....[31]....
        /*02c8*/ 	.word	0x00000800
        /*02cc*/ 	.word	0x000000ff
        /*02d0*/ 	.word	0x00000188
        /*02d4*/ 	.short	0x0100
        /*02d6*/ 	.byte	0x05
	.zero		1


	//   ....[32]....
        /*02d8*/ 	.word	0x00000810
        /*02dc*/ 	.word	0x000000ff
        /*02e0*/ 	.word	0x00000080
        /*02e4*/ 	.short	0x0100
        /*02e6*/ 	.byte	0x05
	.zero		1


	//   ....[33]....
        /*02e8*/ 	.word	0x00000820
        /*02ec*/ 	.word	0x000000ff
        /*02f0*/ 	.word	0x00000190
        /*02f4*/ 	.short	0x0100
        /*02f6*/ 	.byte	0x05
	.zero		1


	//   ....[34]....
        /*02f8*/ 	.word	0x00000830
        /*02fc*/ 	.word	0x000000ff
        /*0300*/ 	.word	0x00000088
        /*0304*/ 	.short	0x0100
        /*0306*/ 	.byte	0x05
	.zero		1


	//   ....[35]....
        /*0308*/ 	.word	0x00000840
        /*030c*/ 	.word	0x000000ff
        /*0310*/ 	.word	0x00000198
        /*0314*/ 	.short	0x0100
        /*0316*/ 	.byte	0x05
	.zero		1


	//   ....[36]....
        /*0318*/ 	.word	0x00000850
        /*031c*/ 	.word	0x000000ff
        /*0320*/ 	.word	0x00000090
        /*0324*/ 	.short	0x0100
        /*0326*/ 	.byte	0x05
	.zero		1


	//   ....[37]....
        /*0328*/ 	.word	0x00000860
        /*032c*/ 	.word	0x000000ff
        /*0330*/ 	.word	0x000001a0
        /*0334*/ 	.short	0x0100
        /*0336*/ 	.byte	0x05
	.zero		1


	//   ....[38]....
        /*0338*/ 	.word	0x00000870
        /*033c*/ 	.word	0x000000ff
        /*0340*/ 	.word	0x00000098
        /*0344*/ 	.short	0x0100
        /*0346*/ 	.byte	0x05
	.zero		1


	//   ....[39]....
        /*0348*/ 	.word	0x00000880
        /*034c*/ 	.word	0x000000ff
        /*0350*/ 	.word	0x000001a8
        /*0354*/ 	.short	0x0100
        /*0356*/ 	.byte	0x05
	.zero		1


	//   ....[40]....
        /*0358*/ 	.word	0x00000890
        /*035c*/ 	.word	0x000000ff
        /*0360*/ 	.word	0x000000a0
        /*0364*/ 	.short	0x0100
        /*0366*/ 	.byte	0x05
	.zero		1


	//   ....[41]....
        /*0368*/ 	.word	0x000008a0
        /*036c*/ 	.word	0x000000ff
        /*0370*/ 	.word	0x000001b0
        /*0374*/ 	.short	0x0100
        /*0376*/ 	.byte	0x05
	.zero		1


	//   ....[42]....
        /*0378*/ 	.word	0x000008b0
        /*037c*/ 	.word	0x000000ff
        /*0380*/ 	.word	0x000000a8
        /*0384*/ 	.short	0x0100
        /*0386*/ 	.byte	0x05
	.zero		1


	//   ....[43]....
        /*0388*/ 	.word	0x000008c0
        /*038c*/ 	.word	0x000000ff
        /*0390*/ 	.word	0x000001b8
        /*0394*/ 	.short	0x0100
        /*0396*/ 	.byte	0x05
	.zero		1


	//   ....[44]....
        /*0398*/ 	.word	0x000008d0
        /*039c*/ 	.word	0x000000ff
        /*03a0*/ 	.word	0x000000b0
        /*03a4*/ 	.short	0x0100
        /*03a6*/ 	.byte	0x05
	.zero		1


	//   ....[45]....
        /*03a8*/ 	.word	0x000008e0
        /*03ac*/ 	.word	0x000000ff
        /*03b0*/ 	.word	0x000001c0
        /*03b4*/ 	.short	0x0100
        /*03b6*/ 	.byte	0x05
	.zero		1


	//   ....[46]....
        /*03b8*/ 	.word	0x000008f0
        /*03bc*/ 	.word	0x000000ff
        /*03c0*/ 	.word	0x000000b8
        /*03c4*/ 	.short	0x0100
        /*03c6*/ 	.byte	0x05
	.zero		1


	//   ....[47]....
        /*03c8*/ 	.word	0x00000900
        /*03cc*/ 	.word	0x000000ff
        /*03d0*/ 	.word	0x000001c8
        /*03d4*/ 	.short	0x0100
        /*03d6*/ 	.byte	0x05
	.zero		1


	//   ....[48]....
        /*03d8*/ 	.word	0x00000910
        /*03dc*/ 	.word	0x000000ff
        /*03e0*/ 	.word	0x000000c0
        /*03e4*/ 	.short	0x0100
        /*03e6*/ 	.byte	0x05
	.zero		1


	//   ....[49]....
        /*03e8*/ 	.word	0x00000920
        /*03ec*/ 	.word	0x000000ff
        /*03f0*/ 	.word	0x000001d0
        /*03f4*/ 	.short	0x0100
        /*03f6*/ 	.byte	0x05
	.zero		1


	//   ....[50]....
        /*03f8*/ 	.word	0x00000930
        /*03fc*/ 	.word	0x000000ff
        /*0400*/ 	.word	0x000000c8
        /*0404*/ 	.short	0x0100
        /*0406*/ 	.byte	0x05
	.zero		1


	//   ....[51]....
        /*0408*/ 	.word	0x00000940
        /*040c*/ 	.word	0x000000ff
        /*0410*/ 	.word	0x000001d8
        /*0414*/ 	.short	0x0100
        /*0416*/ 	.byte	0x05
	.zero		1


	//   ....[52]....
        /*0418*/ 	.word	0x00000950
        /*041c*/ 	.word	0x000000ff
        /*0420*/ 	.word	0x000000d0
        /*0424*/ 	.short	0x0100
        /*0426*/ 	.byte	0x05
	.zero		1


	//   ....[53]....
        /*0428*/ 	.word	0x00000960
        /*042c*/ 	.word	0x000000ff
        /*0430*/ 	.word	0x000001e0
        /*0434*/ 	.short	0x0100
        /*0436*/ 	.byte	0x05
	.zero		1


	//   ....[54]....
        /*0438*/ 	.word	0x00000970
        /*043c*/ 	.word	0x000000ff
        /*0440*/ 	.word	0x000000d8
        /*0444*/ 	.short	0x0100
        /*0446*/ 	.byte	0x05
	.zero		1


	//   ....[55]....
        /*0448*/ 	.word	0x00000980
        /*044c*/ 	.word	0x000000ff
        /*0450*/ 	.word	0x000001e8
        /*0454*/ 	.short	0x0100
        /*0456*/ 	.byte	0x05
	.zero		1


	//   ....[56]....
        /*0458*/ 	.word	0x00000990
        /*045c*/ 	.word	0x000000ff
        /*0460*/ 	.word	0x000000e0
        /*0464*/ 	.short	0x0100
        /*0466*/ 	.byte	0x05
	.zero		1


	//   ....[57]....
        /*0468*/ 	.word	0x000009a0
        /*046c*/ 	.word	0x000000ff
        /*0470*/ 	.word	0x000001f0
        /*0474*/ 	.short	0x0100
        /*0476*/ 	.byte	0x05
	.zero		1


	//   ....[58]....
        /*0478*/ 	.word	0x000009b0
        /*047c*/ 	.word	0x000000ff
        /*0480*/ 	.word	0x000000e8
        /*0484*/ 	.short	0x0100
        /*0486*/ 	.byte	0x05
	.zero		1


	//   ....[59]....
        /*0488*/ 	.word	0x000009c0
        /*048c*/ 	.word	0x000000ff
        /*0490*/ 	.word	0x000001f8
        /*0494*/ 	.short	0x0100
        /*0496*/ 	.byte	0x05
	.zero		1


	//   ....[60]....
        /*0498*/ 	.word	0x000009d0
        /*049c*/ 	.word	0x000000ff
        /*04a0*/ 	.word	0x000000f0
        /*04a4*/ 	.short	0x0100
        /*04a6*/ 	.byte	0x05
	.zero		1


	//   ....[61]....
        /*04a8*/ 	.word	0x000009e0
        /*04ac*/ 	.word	0x000000ff
        /*04b0*/ 	.word	0x00000200
        /*04b4*/ 	.short	0x0100
        /*04b6*/ 	.byte	0x05
	.zero		1


	//   ....[62]....
        /*04b8*/ 	.word	0x000009f0
        /*04bc*/ 	.word	0x000000ff
        /*04c0*/ 	.word	0x000000f8
        /*04c4*/ 	.short	0x0100
        /*04c6*/ 	.byte	0x05
	.zero		1


	//   ....[63]....
        /*04c8*/ 	.word	0x00000a00
        /*04cc*/ 	.word	0x000000ff
        /*04d0*/ 	.word	0x00000208
        /*04d4*/ 	.short	0x0100
        /*04d6*/ 	.byte	0x05
	.zero		1


	//   ....[64]....
        /*04d8*/ 	.word	0x00000a10
        /*04dc*/ 	.word	0x000000ff
        /*04e0*/ 	.word	0x00000100
        /*04e4*/ 	.short	0x0100
        /*04e6*/ 	.byte	0x05
	.zero		1


	//   ....[65]....
        /*04e8*/ 	.word	0x00000a20
        /*04ec*/ 	.word	0x000000ff
        /*04f0*/ 	.word	0x00000210
        /*04f4*/ 	.short	0x0100
        /*04f6*/ 	.byte	0x05
	.zero		1


	//   ....[66]....
        /*04f8*/ 	.word	0x00000a30
        /*04fc*/ 	.word	0x000000ff
        /*0500*/ 	.word	0x00000108
        /*0504*/ 	.short	0x0100
        /*0506*/ 	.byte	0x05
	.zero		1


	//   ....[67]....
        /*0508*/ 	.word	0x00000a40
        /*050c*/ 	.word	0x000000ff
        /*0510*/ 	.word	0x00000218
        /*0514*/ 	.short	0x0100
        /*0516*/ 	.byte	0x05
	.zero		1


	//   ....[68]....
        /*0518*/ 	.word	0x00000b80
        /*051c*/ 	.word	0x000000ff
        /*0520*/ 	.word	0x00000220
        /*0524*/ 	.short	0x0100
        /*0526*/ 	.byte	0x07
	.zero		1


	//   ....[69]....
        /*0528*/ 	.word	0x00000b90
        /*052c*/ 	.word	0x000000ff
        /*0530*/ 	.word	0x00000228
        /*0534*/ 	.short	0x0100
        /*0536*/ 	.byte	0x07
	.zero		1


	//   ....[70]....
        /*0538*/ 	.word	0x00000c80
        /*053c*/ 	.word	0x000000ff
        /*0540*/ 	.word	0x00000230
        /*0544*/ 	.short	0x0100
        /*0546*/ 	.byte	0x05
	.zero		1


	//   ....[71]....
        /*0548*/ 	.word	0x00000c90
        /*054c*/ 	.word	0x000000ff
        /*0550*/ 	.word	0x00000238
        /*0554*/ 	.short	0x0100
        /*0556*/ 	.byte	0x05
	.zero		1


	//   ....[72]....
        /*0558*/ 	.word	0x00000dd0
        /*055c*/ 	.word	0x000000ff
        /*0560*/ 	.word	0x00000240
        /*0564*/ 	.short	0x0100
        /*0566*/ 	.byte	0x05
	.zero		1


	//   ....[73]....
        /*0568*/ 	.word	0x00000de0
        /*056c*/ 	.word	0x000000ff
        /*0570*/ 	.word	0x00000248
        /*0574*/ 	.short	0x0100
        /*0576*/ 	.byte	0x05
	.zero		1


	//   ....[74]....
        /*0578*/ 	.word	0x00000f10
        /*057c*/ 	.word	0x000000ff
        /*0580*/ 	.word	0x00000250
        /*0584*/ 	.short	0x0100
        /*0586*/ 	.byte	0x07
	.zero		1


	//   ....[75]....
        /*0588*/ 	.word	0x00000f20
        /*058c*/ 	.word	0x000000ff
        /*0590*/ 	.word	0x00000260
        /*0594*/ 	.short	0x0100
        /*0596*/ 	.byte	0x07
	.zero		1


	//   ....[76]....
        /*0598*/ 	.word	0x00000f30
        /*059c*/ 	.word	0x000000ff
        /*05a0*/ 	.word	0x00000258
        /*05a4*/ 	.short	0x0100
        /*05a6*/ 	.byte	0x07
	.zero		1


	//   ....[77]....
        /*05a8*/ 	.word	0x00000f40
        /*05ac*/ 	.word	0x000000ff
        /*05b0*/ 	.word	0x00000268
        /*05b4*/ 	.short	0x0100
        /*05b6*/ 	.byte	0x07
	.zero		1


	//   ....[78]....
        /*05b8*/ 	.word	0x00001880
        /*05bc*/ 	.word	0x000000ff
        /*05c0*/ 	.word	0x00000110
        /*05c4*/ 	.short	0x010a
        /*05c6*/ 	.byte	0x04
	.zero		1


	//   ....[79]....
        /*05c8*/ 	.word	0x00001b40
        /*05cc*/ 	.word	0x000000ff
        /*05d0*/ 	.word	0x00000110
        /*05d4*/ 	.short	0x010a
        /*05d6*/ 	.byte	0x09
	.zero		1


	//   ....[80]....
        /*05d8*/ 	.word	0x00001cb0
        /*05dc*/ 	.word	0x000000ff
        /*05e0*/ 	.word	0x00000110
        /*05e4*/ 	.short	0x010a
        /*05e6*/ 	.byte	0x08
	.zero		1


	//   ....[81]....
        /*05e8*/ 	.word	0x00001e70
        /*05ec*/ 	.word	0x000000ff
        /*05f0*/ 	.word	0x00000238
        /*05f4*/ 	.short	0x0101
        /*05f6*/ 	.byte	0x16
	.zero		1


	//   ....[82]....
        /*05f8*/ 	.word	0x00001ea0
        /*05fc*/ 	.word	0x000000ff
        /*0600*/ 	.word	0x00000110
        /*0604*/ 	.short	0x010a
        /*0606*/ 	.byte	0x04
	.zero		1


	//   ....[83]....
        /*0608*/ 	.word	0x00002140
        /*060c*/ 	.word	0x000000ff
        /*0610*/ 	.word	0x00000110
        /*0614*/ 	.short	0x010a
        /*0616*/ 	.byte	0x09
	.zero		1


	//   ....[84]....
        /*0618*/ 	.word	0x000022b0
        /*061c*/ 	.word	0x000000ff
        /*0620*/ 	.word	0x00000110
        /*0624*/ 	.short	0x010a
        /*0626*/ 	.byte	0x08
	.zero		1


	//   ....[85]....
        /*0628*/ 	.word	0x000024b0
        /*062c*/ 	.word	0x000000ff
        /*0630*/ 	.word	0x00000240
        /*0634*/ 	.short	0x010a
        /*0636*/ 	.byte	0x16
	.zero		1


	//   ....[86]....
        /*0638*/ 	.word	0x00002570
        /*063c*/ 	.word	0x000000ff
        /*0640*/ 	.word	0x00000000
        /*0644*/ 	.short	0x0101
        /*0646*/ 	.byte	0x04
	.zero		1


	//   ....[87]....
        /*0648*/ 	.word	0x00002a70
        /*064c*/ 	.word	0x000000ff
        /*0650*/ 	.word	0x00000000
        /*0654*/ 	.short	0x010a
        /*0656*/ 	.byte	0x04
	.zero		1


	//   ....[88]....
        /*0658*/ 	.word	0x00002b10
        /*065c*/ 	.word	0x000000ff
        /*0660*/ 	.word	0x00000000
        /*0664*/ 	.short	0x010a
        /*0666*/ 	.byte	0x04
	.zero		1


	//   ....[89]....
        /*0668*/ 	.word	0x00002bb0
        /*066c*/ 	.word	0x000000ff
        /*0670*/ 	.word	0x00000000
        /*0674*/ 	.short	0x010a
        /*0676*/ 	.byte	0x04
	.zero		1


	//   ....[90]....
        /*0678*/ 	.word	0x00002c50
        /*067c*/ 	.word	0x000000ff
        /*0680*/ 	.word	0x00000000
        /*0684*/ 	.short	0x010a
        /*0686*/ 	.byte	0x04
	.zero		1


	//   ....[91]....
        /*0688*/ 	.word	0x00002cf0
        /*068c*/ 	.word	0x000000ff
        /*0690*/ 	.word	0x00000000
        /*0694*/ 	.short	0x010a
        /*0696*/ 	.byte	0x04
	.zero		1


	//   ....[92]....
        /*0698*/ 	.word	0x00002d90
        /*069c*/ 	.word	0x000000ff
        /*06a0*/ 	.word	0x00000000
        /*06a4*/ 	.short	0x010a
        /*06a6*/ 	.byte	0x04
	.zero		1


	//   ....[93]....
        /*06a8*/ 	.word	0x00002e30
        /*06ac*/ 	.word	0x000000ff
        /*06b0*/ 	.word	0x00000000
        /*06b4*/ 	.short	0x010a
        /*06b6*/ 	.byte	0x04
	.zero		1


	//   ....[94]....
        /*06b8*/ 	.word	0x00002ed0
        /*06bc*/ 	.word	0x000000ff
        /*06c0*/ 	.word	0x00000000
        /*06c4*/ 	.short	0x010a
        /*06c6*/ 	.byte	0x04
	.zero		1


	//   ....[95]....
        /*06c8*/ 	.word	0x00002f70
        /*06cc*/ 	.word	0x000000ff
        /*06d0*/ 	.word	0x00000000
        /*06d4*/ 	.short	0x010a
        /*06d6*/ 	.byte	0x04
	.zero		1


	//   ....[96]....
        /*06d8*/ 	.word	0x00003010
        /*06dc*/ 	.word	0x000000ff
        /*06e0*/ 	.word	0x00000000
        /*06e4*/ 	.short	0x010a
        /*06e6*/ 	.byte	0x04
	.zero		1


	//   ....[97]....
        /*06e8*/ 	.word	0x000030b0
        /*06ec*/ 	.word	0x000000ff
        /*06f0*/ 	.word	0x00000000
        /*06f4*/ 	.short	0x010a
        /*06f6*/ 	.byte	0x04
	.zero		1


	//   ....[98]....
        /*06f8*/ 	.word	0x00003150
        /*06fc*/ 	.word	0x000000ff
        /*0700*/ 	.word	0x00000000
        /*0704*/ 	.short	0x010a
        /*0706*/ 	.byte	0x04
	.zero		1


	//   ....[99]....
        /*0708*/ 	.word	0x000031f0
        /*070c*/ 	.word	0x000000ff
        /*0710*/ 	.word	0x00000000
        /*0714*/ 	.short	0x010a
        /*0716*/ 	.byte	0x04
	.zero		1


	//   ....[100]....
        /*0718*/ 	.word	0x00003290
        /*071c*/ 	.word	0x000000ff
        /*0720*/ 	.word	0x00000000
        /*0724*/ 	.short	0x010a
        /*0726*/ 	.byte	0x04
	.zero		1


	//   ....[101]....
        /*0728*/ 	.word	0x00003330
        /*072c*/ 	.word	0x000000ff
        /*0730*/ 	.word	0x00000000
        /*0734*/ 	.short	0x010a
        /*0736*/ 	.byte	0x04
	.zero		1


	//   ....[102]....
        /*0738*/ 	.word	0x000033d0
        /*073c*/ 	.word	0x000000ff
        /*0740*/ 	.word	0x00000000
        /*0744*/ 	.short	0x010a
        /*0746*/ 	.byte	0x04
	.zero		1


	//   ....[103]....
        /*0748*/ 	.word	0x00003470
        /*074c*/ 	.word	0x000000ff
        /*0750*/ 	.word	0x00000000
        /*0754*/ 	.short	0x010a
        /*0756*/ 	.byte	0x04
	.zero		1


	//   ....[104]....
        /*0758*/ 	.word	0x00003510
        /*075c*/ 	.word	0x000000ff
        /*0760*/ 	.word	0x00000000
        /*0764*/ 	.short	0x010a
        /*0766*/ 	.byte	0x04
	.zero		1


	//   ....[105]....
        /*0768*/ 	.word	0x000035b0
        /*076c*/ 	.word	0x000000ff
        /*0770*/ 	.word	0x00000000
        /*0774*/ 	.short	0x010a
        /*0776*/ 	.byte	0x04
	.zero		1


	//   ....[106]....
        /*0778*/ 	.word	0x00003650
        /*077c*/ 	.word	0x000000ff
        /*0780*/ 	.word	0x00000000
        /*0784*/ 	.short	0x010a
        /*0786*/ 	.byte	0x04
	.zero		1


	//   ....[107]....
        /*0788*/ 	.word	0x000036f0
        /*078c*/ 	.word	0x000000ff
        /*0790*/ 	.word	0x00000000
        /*0794*/ 	.short	0x010a
        /*0796*/ 	.byte	0x04
	.zero		1


	//   ....[108]....
        /*0798*/ 	.word	0x00003790
        /*079c*/ 	.word	0x000000ff
        /*07a0*/ 	.word	0x00000000
        /*07a4*/ 	.short	0x010a
        /*07a6*/ 	.byte	0x04
	.zero		1


	//   ....[109]....
        /*07a8*/ 	.word	0x00003830
        /*07ac*/ 	.word	0x000000ff
        /*07b0*/ 	.word	0x00000000
        /*07b4*/ 	.short	0x010a
        /*07b6*/ 	.byte	0x04
	.zero		1


	//   ....[110]....
        /*07b8*/ 	.word	0x000038d0
        /*07bc*/ 	.word	0x000000ff
        /*07c0*/ 	.word	0x00000000
        /*07c4*/ 	.short	0x010a
        /*07c6*/ 	.byte	0x04
	.zero		1


	//   ....[111]....
        /*07c8*/ 	.word	0x00003970
        /*07cc*/ 	.word	0x000000ff
        /*07d0*/ 	.word	0x00000000
        /*07d4*/ 	.short	0x010a
        /*07d6*/ 	.byte	0x04
	.zero		1


	//   ....[112]....
        /*07d8*/ 	.word	0x00003a10
        /*07dc*/ 	.word	0x000000ff
        /*07e0*/ 	.word	0x00000000
        /*07e4*/ 	.short	0x010a
        /*07e6*/ 	.byte	0x04
	.zero		1


	//   ....[113]....
        /*07e8*/ 	.word	0x00003ab0
        /*07ec*/ 	.word	0x000000ff
        /*07f0*/ 	.word	0x00000000
        /*07f4*/ 	.short	0x010a
        /*07f6*/ 	.byte	0x04
	.zero		1


	//   ....[114]....
        /*07f8*/ 	.word	0x00003b50
        /*07fc*/ 	.word	0x000000ff
        /*0800*/ 	.word	0x00000000
        /*0804*/ 	.short	0x010a
        /*0806*/ 	.byte	0x04
	.zero		1


	//   ....[115]....
        /*0808*/ 	.word	0x00003bf0
        /*080c*/ 	.word	0x000000ff
        /*0810*/ 	.word	0x00000000
        /*0814*/ 	.short	0x010a
        /*0816*/ 	.byte	0x04
	.zero		1


	//   ....[116]....
        /*0818*/ 	.word	0x00003c90
        /*081c*/ 	.word	0x000000ff
        /*0820*/ 	.word	0x00000000
        /*0824*/ 	.short	0x010a
        /*0826*/ 	.byte	0x04
	.zero		1


	//   ....[117]....
        /*0828*/ 	.word	0x00003d30
        /*082c*/ 	.word	0x000000ff
        /*0830*/ 	.word	0x00000000
        /*0834*/ 	.short	0x010a
        /*0836*/ 	.byte	0x04
	.zero		1


	//   ....[118]....
        /*0838*/ 	.word	0x00003dd0
        /*083c*/ 	.word	0x000000ff
        /*0840*/ 	.word	0x00000000
        /*0844*/ 	.short	0x010a
        /*0846*/ 	.byte	0x04
	.zero		1


	//   ....[119]....
        /*0848*/ 	.word	0x00003e70
        /*084c*/ 	.word	0x000000ff
        /*0850*/ 	.word	0x00000000
        /*0854*/ 	.short	0x010a
        /*0856*/ 	.byte	0x04
	.zero		1


	//   ....[120]....
        /*0858*/ 	.word	0x00003f20
        /*085c*/ 	.word	0x00000000
        /*0860*/ 	.word	0x00000000
        /*0864*/ 	.short	0x010a
        /*0866*/ 	.byte	0xff
	.zero		1


	//   ....[121]....
        /*0868*/ 	.word	0x00004050
        /*086c*/ 	.word	0x000000ff
        /*0870*/ 	.word	0x00000248
        /*0874*/ 	.short	0x010a
        /*0876*/ 	.byte	0x30
	.zero		1


	//   ....[122]....
        /*0878*/ 	.word	0x000040f0
        /*087c*/ 	.word	0x000000ff
        /*0880*/ 	.word	0x00000240
        /*0884*/ 	.short	0x010a
        /*0886*/ 	.byte	0x30
	.zero		1


	//   ....[123]....
        /*0888*/ 	.word	0x00004190
        /*088c*/ 	.word	0x000000ff
        /*0890*/ 	.word	0x00000000
        /*0894*/ 	.short	0x0101
        /*0896*/ 	.byte	0x06
	.zero		1


	//   ....[124]....
        /*0898*/ 	.word	0x000041d0
        /*089c*/ 	.word	0x000000ff
        /*08a0*/ 	.word	0x00000248
        /*08a4*/ 	.short	0x0106
        /*08a6*/ 	.byte	0x30
	.zero		1


	//   ....[125]....
        /*08a8*/ 	.word	0x00004210
        /*08ac*/ 	.word	0x00000000
        /*08b0*/ 	.word	0x00000248
        /*08b4*/ 	.short	0x010a
        /*08b6*/ 	.byte	0xff
	.zero		1


	//   ....[126]....
        /*08b8*/ 	.word	0x00004700
        /*08bc*/ 	.word	0x000000ff
        /*08c0*/ 	.word	0x00000240
        /*08c4*/ 	.short	0x010a
        /*08c6*/ 	.byte	0x06
	.zero		1


	//   ....[127]....
        /*08c8*/ 	.word	0x000047b0
        /*08cc*/ 	.word	0x000000ff
        /*08d0*/ 	.word	0x00000000
        /*08d4*/ 	.short	0x0101
        /*08d6*/ 	.byte	0x05
	.zero		1


	//   ....[128]....
        /*08d8*/ 	.word	0x000047c0
        /*08dc*/ 	.word	0x000000ff
        /*08e0*/ 	.word	0x00000260
        /*08e4*/ 	.short	0x010a
        /*08e6*/ 	.byte	0x08
	.zero		1


	//   ....[129]....
        /*08e8*/ 	.word	0x00004850
        /*08ec*/ 	.word	0x000000ff
        /*08f0*/ 	.word	0x00000000
        /*08f4*/ 	.short	0x010a
        /*08f6*/ 	.byte	0x04
	.zero		1


	//   ....[130]....
        /*08f8*/ 	.word	0x000048c0
        /*08fc*/ 	.word	0x000000ff
        /*0900*/ 	.word	0x00000000
        /*0904*/ 	.short	0x010a
        /*0906*/ 	.byte	0x07
	.zero		1


	//   ....[131]....
        /*0908*/ 	.word	0x00004a00
        /*090c*/ 	.word	0x000000ff
        /*0910*/ 	.word	0x00000000
        /*0914*/ 	.short	0x010a
        /*0916*/ 	.byte	0x04
	.zero		1


	//   ....[132]....
        /*0918*/ 	.word	0x00004bd0
        /*091c*/ 	.word	0x000000ff
        /*0920*/ 	.word	0x00000000
        /*0924*/ 	.short	0x010a
        /*0926*/ 	.byte	0x05
	.zero		1


	//   ....[133]....
        /*0928*/ 	.word	0x00004c60
        /*092c*/ 	.word	0x000000ff
        /*0930*/ 	.word	0x00000000
        /*0934*/ 	.short	0x010a
        /*0936*/ 	.byte	0x07
	.zero		1


	//   ....[134]....
        /*0938*/ 	.word	0x000050a0
        /*093c*/ 	.word	0x000000ff
        /*0940*/ 	.word	0x00000240
        /*0944*/ 	.short	0x010a
        /*0946*/ 	.byte	0x0e
	.zero		1


	//   ....[135]....
        /*0948*/ 	.word	0x00005190
        /*094c*/ 	.word	0x000000ff
        /*0950*/ 	.word	0x00000000
        /*0954*/ 	.short	0x0101
        /*0956*/ 	.byte	0x10
	.zero		1


	//   ....[136]....
        /*0958*/ 	.word	0x000054b0
        /*095c*/ 	.word	0x000000ff
        /*0960*/ 	.word	0x00000238
        /*0964*/ 	.short	0x010a
        /*0966*/ 	.byte	0x0e
	.zero		1


	//   ....[137]....
        /*0968*/ 	.word	0x00005610
        /*096c*/ 	.word	0x000000ff
        /*0970*/ 	.word	0x00000228
        /*0974*/ 	.short	0x010a
        /*0976*/ 	.byte	0x0e
	.zero		1


	//   ....[138]....
        /*0978*/ 	.word	0x000059d0
        /*097c*/ 	.word	0x000000ff
        /*0980*/ 	.word	0x00000220
        /*0984*/ 	.short	0x010b
        /*0986*/ 	.byte	0x0e
	.zero		1


	//   ....[139]....
        /*0988*/ 	.word	0x000059f0
        /*098c*/ 	.word	0x000000ff
        /*0990*/ 	.word	0x00000000
        /*0994*/ 	.short	0x0101
        /*0996*/ 	.byte	0x30
	.zero		1


	//   ....[140]....
        /*0998*/ 	.word	0x00005a30
        /*099c*/ 	.word	0x00000000
        /*09a0*/ 	.word	0x00000228
        /*09a4*/ 	.short	0x010a
        /*09a6*/ 	.byte	0xff
	.zero		1


	//   ....[141]....
        /*09a8*/ 	.word	0x00005d80
        /*09ac*/ 	.word	0x000000ff
        /*09b0*/ 	.word	0x00000240
        /*09b4*/ 	.short	0x010a
        /*09b6*/ 	.byte	0x2f
	.zero		1


	//   ....[142]....
        /*09b8*/ 	.word	0x00005ea0
        /*09bc*/ 	.word	0x000000ff
        /*09c0*/ 	.word	0x00000000
        /*09c4*/ 	.short	0x0101
        /*09c6*/ 	.byte	0x04
	.zero		1


	//   ....[143]....
        /*09c8*/ 	.word	0x00006830
        /*09cc*/ 	.word	0x000000ff
        /*09d0*/ 	.word	0x00000220
        /*09d4*/ 	.short	0x010a
        /*09d6*/ 	.byte	0x2f
	.zero		1


	//   ....[144]....
        /*09d8*/ 	.word	0x00006840
        /*09dc*/ 	.word	0x00000098
        /*09e0*/ 	.word	0x00000250
        /*09e4*/ 	.short	0x010a
        /*09e6*/ 	.byte	0xff
	.zero		1


	//   ....[145]....
        /*09e8*/ 	.word	0x000069d0
        /*09ec*/ 	.word	0x000000ff
        /*09f0*/ 	.word	0x00000220
        /*09f4*/ 	.short	0x010a
        /*09f6*/ 	.byte	0x2f
	.zero		1


	//   ....[146]....
        /*09f8*/ 	.word	0x00006ad0
        /*09fc*/ 	.word	0x000000ff
        /*0a00*/ 	.word	0x00000000
        /*0a04*/ 	.short	0x0101
        /*0a06*/ 	.byte	0x04
	.zero		1


	//   ....[147]....
        /*0a08*/ 	.word	0x00006b30
        /*0a0c*/ 	.word	0x00000098
        /*0a10*/ 	.word	0x00000250
        /*0a14*/ 	.short	0x010a
        /*0a16*/ 	.byte	0xff
	.zero		1


	//   ....[148]....
        /*0a18*/ 	.word	0x00006ef0
        /*0a1c*/ 	.word	0x000000ff
        /*0a20*/ 	.word	0x00000000
        /*0a24*/ 	.short	0x0101
        /*0a26*/ 	.byte	0x05
	.zero		1


	//   ....[149]....
        /*0a28*/ 	.word	0x000080c0
        /*0a2c*/ 	.word	0x00000002
        /*0a30*/ 	.word	0x00000110
        /*0a34*/ 	.short	0x010a
        /*0a36*/ 	.byte	0xff
	.zero		1


	//   ....[150]....
        /*0a38*/ 	.word	0x00008120
        /*0a3c*/ 	.word	0x00000002
        /*0a40*/ 	.word	0x00000110
        /*0a44*/ 	.short	0x010a
        /*0a46*/ 	.byte	0xff
	.zero		1


	//   ....[151]....
        /*0a48*/ 	.word	0x00008180
        /*0a4c*/ 	.word	0x00000002
        /*0a50*/ 	.word	0x00000240
        /*0a54*/ 	.short	0x010a
        /*0a56*/ 	.byte	0xff
	.zero		1


	//   ....[152]....
        /*0a58*/ 	.word	0x000081e0
        /*0a5c*/ 	.word	0x00000000
        /*0a60*/ 	.word	0x00000000
        /*0a64*/ 	.short	0x010a
        /*0a66*/ 	.byte	0xff
	.zero		1


	//   ....[153]....
        /*0a68*/ 	.word	0x00008240
        /*0a6c*/ 	.word	0x00000000
        /*0a70*/ 	.word	0x00000000
        /*0a74*/ 	.short	0x010a
        /*0a76*/ 	.byte	0xff
	.zero		1


	//   ....[154]....
        /*0a78*/ 	.word	0x000082a0
        /*0a7c*/ 	.word	0x00000000
        /*0a80*/ 	.word	0x00000000
        /*0a84*/ 	.short	0x010a
        /*0a86*/ 	.byte	0xff
	.zero		1


	//   ....[155]....
        /*0a88*/ 	.word	0x00008300
        /*0a8c*/ 	.word	0x00000000
        /*0a90*/ 	.word	0x00000000
        /*0a94*/ 	.short	0x010a
        /*0a96*/ 	.byte	0xff
	.zero		1


	//   ....[156]....
        /*0a98*/ 	.word	0x00008360
        /*0a9c*/ 	.word	0x00000000
        /*0aa0*/ 	.word	0x00000000
        /*0aa4*/ 	.short	0x010a
        /*0aa6*/ 	.byte	0xff
	.zero		1


	//   ....[157]....
        /*0aa8*/ 	.word	0x000083c0
        /*0aac*/ 	.word	0x00000000
        /*0ab0*/ 	.word	0x00000000
        /*0ab4*/ 	.short	0x010a
        /*0ab6*/ 	.byte	0xff
	.zero		1


	//   ....[158]....
        /*0ab8*/ 	.word	0x00008420
        /*0abc*/ 	.word	0x00000000
        /*0ac0*/ 	.word	0x00000000
        /*0ac4*/ 	.short	0x010a
        /*0ac6*/ 	.byte	0xff
	.zero		1


	//   ....[159]....
        /*0ac8*/ 	.word	0x00008480
        /*0acc*/ 	.word	0x00000000
        /*0ad0*/ 	.word	0x00000000
        /*0ad4*/ 	.short	0x010a
        /*0ad6*/ 	.byte	0xff
	.zero		1


	//   ....[160]....
        /*0ad8*/ 	.word	0x000084e0
        /*0adc*/ 	.word	0x00000000
        /*0ae0*/ 	.word	0x00000000
        /*0ae4*/ 	.short	0x010a
        /*0ae6*/ 	.byte	0xff
	.zero		1


	//   ....[161]....
        /*0ae8*/ 	.word	0x00008540
        /*0aec*/ 	.word	0x00000000
        /*0af0*/ 	.word	0x00000000
        /*0af4*/ 	.short	0x010a
        /*0af6*/ 	.byte	0xff
	.zero		1


	//   ....[162]....
        /*0af8*/ 	.word	0x000085a0
        /*0afc*/ 	.word	0x00000000
        /*0b00*/ 	.word	0x00000000
        /*0b04*/ 	.short	0x010a
        /*0b06*/ 	.byte	0xff
	.zero		1


	//   ....[163]....
        /*0b08*/ 	.word	0x00008600
        /*0b0c*/ 	.word	0x00000000
        /*0b10*/ 	.word	0x00000000
        /*0b14*/ 	.short	0x010a
        /*0b16*/ 	.byte	0xff
	.zero		1


	//   ....[164]....
        /*0b18*/ 	.word	0x00008660
        /*0b1c*/ 	.word	0x00000000
        /*0b20*/ 	.word	0x00000000
        /*0b24*/ 	.short	0x010a
        /*0b26*/ 	.byte	0xff
	.zero		1


	//   ....[165]....
        /*0b28*/ 	.word	0x000086c0
        /*0b2c*/ 	.word	0x00000000
        /*0b30*/ 	.word	0x00000000
        /*0b34*/ 	.short	0x010a
        /*0b36*/ 	.byte	0xff
	.zero		1


	//   ....[166]....
        /*0b38*/ 	.word	0x00008720
        /*0b3c*/ 	.word	0x00000000
        /*0b40*/ 	.word	0x00000000
        /*0b44*/ 	.short	0x010a
        /*0b46*/ 	.byte	0xff
	.zero		1


	//   ....[167]....
        /*0b48*/ 	.word	0x00008780
        /*0b4c*/ 	.word	0x00000000
        /*0b50*/ 	.word	0x00000000
        /*0b54*/ 	.short	0x010a
        /*0b56*/ 	.byte	0xff
	.zero		1


	//   ....[168]....
        /*0b58*/ 	.word	0x000087e0
        /*0b5c*/ 	.word	0x00000000
        /*0b60*/ 	.word	0x00000000
        /*0b64*/ 	.short	0x010a
        /*0b66*/ 	.byte	0xff
	.zero		1


	//   ....[169]....
        /*0b68*/ 	.word	0x00008840
        /*0b6c*/ 	.word	0x00000000
        /*0b70*/ 	.word	0x00000000
        /*0b74*/ 	.short	0x010a
        /*0b76*/ 	.byte	0xff
	.zero		1


	//   ....[170]....
        /*0b78*/ 	.word	0x000088a0
        /*0b7c*/ 	.word	0x00000000
        /*0b80*/ 	.word	0x00000000
        /*0b84*/ 	.short	0x010a
        /*0b86*/ 	.byte	0xff
	.zero		1


	//   ....[171]....
        /*0b88*/ 	.word	0x00008900
        /*0b8c*/ 	.word	0x00000000
        /*0b90*/ 	.word	0x00000000
        /*0b94*/ 	.short	0x010a
        /*0b96*/ 	.byte	0xff
	.zero		1


	//   ....[172]....
        /*0b98*/ 	.word	0x00008960
        /*0b9c*/ 	.word	0x00000000
        /*0ba0*/ 	.word	0x00000000
        /*0ba4*/ 	.short	0x010a
        /*0ba6*/ 	.byte	0xff
	.zero		1


	//   ....[173]....
        /*0ba8*/ 	.word	0x000089c0
        /*0bac*/ 	.word	0x00000000
        /*0bb0*/ 	.word	0x00000000
        /*0bb4*/ 	.short	0x010a
        /*0bb6*/ 	.byte	0xff
	.zero		1


	//   ....[174]....
        /*0bb8*/ 	.word	0x00008a20
        /*0bbc*/ 	.word	0x00000000
        /*0bc0*/ 	.word	0x00000000
        /*0bc4*/ 	.short	0x010a
        /*0bc6*/ 	.byte	0xff
	.zero		1


	//   ....[175]....
        /*0bc8*/ 	.word	0x00008a80
        /*0bcc*/ 	.word	0x00000000
        /*0bd0*/ 	.word	0x00000000
        /*0bd4*/ 	.short	0x010a
        /*0bd6*/ 	.byte	0xff
	.zero		1


	//   ....[176]....
        /*0bd8*/ 	.word	0x00008ae0
        /*0bdc*/ 	.word	0x00000000
        /*0be0*/ 	.word	0x00000000
        /*0be4*/ 	.short	0x010a
        /*0be6*/ 	.byte	0xff
	.zero		1


	//   ....[177]....
        /*0be8*/ 	.word	0x00008b40
        /*0bec*/ 	.word	0x00000000
        /*0bf0*/ 	.word	0x00000000
        /*0bf4*/ 	.short	0x010a
        /*0bf6*/ 	.byte	0xff
	.zero		1


	//   ....[178]....
        /*0bf8*/ 	.word	0x00008ba0
        /*0bfc*/ 	.word	0x00000000
        /*0c00*/ 	.word	0x00000000
        /*0c04*/ 	.short	0x010a
        /*0c06*/ 	.byte	0xff
	.zero		1


	//   ....[179]....
        /*0c08*/ 	.word	0x00008c00
        /*0c0c*/ 	.word	0x00000000
        /*0c10*/ 	.word	0x00000000
        /*0c14*/ 	.short	0x010a
        /*0c16*/ 	.byte	0xff
	.zero		1


	//   ....[180]....
        /*0c18*/ 	.word	0x00008c60
        /*0c1c*/ 	.word	0x00000000
        /*0c20*/ 	.word	0x00000000
        /*0c24*/ 	.short	0x010a
        /*0c26*/ 	.byte	0xff
	.zero		1


	//   ....[181]....
        /*0c28*/ 	.word	0x00008cc0
        /*0c2c*/ 	.word	0x00000000
        /*0c30*/ 	.word	0x00000000
        /*0c34*/ 	.short	0x010a
        /*0c36*/ 	.byte	0xff
	.zero		1


	//   ....[182]....
        /*0c38*/ 	.word	0x00008d20
        /*0c3c*/ 	.word	0x00000000
        /*0c40*/ 	.word	0x00000000
        /*0c44*/ 	.short	0x010a
        /*0c46*/ 	.byte	0xff
	.zero		1


	//   ....[183]....
        /*0c48*/ 	.word	0x00008d80
        /*0c4c*/ 	.word	0x00000000
        /*0c50*/ 	.word	0x00000000
        /*0c54*/ 	.short	0x010a
        /*0c56*/ 	.byte	0xff
	.zero		1


	//   ....[184]....
        /*0c58*/ 	.word	0x00008de0
        /*0c5c*/ 	.word	0x00000000
        /*0c60*/ 	.word	0x00000000
        /*0c64*/ 	.short	0x010a
        /*0c66*/ 	.byte	0xff
	.zero		1


	//   ....[185]....
        /*0c68*/ 	.word	0x00008e40
        /*0c6c*/ 	.word	0x00000004
        /*0c70*/ 	.word	0x00000248
        /*0c74*/ 	.short	0x010a
        /*0c76*/ 	.byte	0xff
	.zero		1


	//   ....[186]....
        /*0c78*/ 	.word	0x00008ea0
        /*0c7c*/ 	.word	0x00000004
        /*0c80*/ 	.word	0x00000240
        /*0c84*/ 	.short	0x010a
        /*0c86*/ 	.byte	0xff
	.zero		1


	//   ....[187]....
        /*0c88*/ 	.word	0x00008f00
        /*0c8c*/ 	.word	0x00000000
        /*0c90*/ 	.word	0x00000240
        /*0c94*/ 	.short	0x010a
        /*0c96*/ 	.byte	0xff
	.zero		1


	//   ....[188]....
        /*0c98*/ 	.word	0x00008f60
        /*0c9c*/ 	.word	0x00000005
        /*0ca0*/ 	.word	0x00000260
        /*0ca4*/ 	.short	0x010a
        /*0ca6*/ 	.byte	0xff
	.zero		1


	//   ....[189]....
        /*0ca8*/ 	.word	0x00008fc0
        /*0cac*/ 	.word	0x00000000
        /*0cb0*/ 	.word	0x00000000
        /*0cb4*/ 	.short	0x010a
        /*0cb6*/ 	.byte	0xff
	.zero		1


	//   ....[190]....
        /*0cb8*/ 	.word	0x00009020
        /*0cbc*/ 	.word	0x00000000
        /*0cc0*/ 	.word	0x00000000
        /*0cc4*/ 	.short	0x010a
        /*0cc6*/ 	.byte	0xff
	.zero		1


	//   ....[191]....
        /*0cc8*/ 	.word	0x00009080
        /*0ccc*/ 	.word	0x00000000
        /*0cd0*/ 	.word	0x00000000
        /*0cd4*/ 	.short	0x010a
        /*0cd6*/ 	.byte	0xff
	.zero		1


	//   ....[192]....
        /*0cd8*/ 	.word	0x000090e0
        /*0cdc*/ 	.word	0x00000000
        /*0ce0*/ 	.word	0x00000240
        /*0ce4*/ 	.short	0x010a
        /*0ce6*/ 	.byte	0xff
	.zero		1


	//   ....[193]....
        /*0ce8*/ 	.word	0x00009140
        /*0cec*/ 	.word	0x00000000
        /*0cf0*/ 	.word	0x00000238
        /*0cf4*/ 	.short	0x010a
        /*0cf6*/ 	.byte	0xff
	.zero		1


	//   ....[194]....
        /*0cf8*/ 	.word	0x000091a0
        /*0cfc*/ 	.word	0x00000000
        /*0d00*/ 	.word	0x00000228
        /*0d04*/ 	.short	0x010a
        /*0d06*/ 	.byte	0xff
	.zero		1


	//   ....[195]....
        /*0d08*/ 	.word	0x00009200
        /*0d0c*/ 	.word	0x00000000
        /*0d10*/ 	.word	0x00000240
        /*0d14*/ 	.short	0x010a
        /*0d16*/ 	.byte	0xff
	.zero		1


	//   ....[196]....
        /*0d18*/ 	.word	0x00009260
        /*0d1c*/ 	.word	0x00000000
        /*0d20*/ 	.word	0x00000220
        /*0d24*/ 	.short	0x010a
        /*0d26*/ 	.byte	0xff
	.zero		1


	//   ....[197]....
        /*0d28*/ 	.word	0x000092b0
        /*0d2c*/ 	.word	0x00000098
        /*0d30*/ 	.word	0x00000250
        /*0d34*/ 	.short	0x010a
        /*0d36*/ 	.byte	0xff
	.zero		1


	//----- nvinfo : EIATTR_NUM_MBARRIERS
	.align		4
.L_47:
        /*0d38*/ 	.byte	0x03, 0x38
        /*0d3a*/ 	.short	0x004e


	//----- nvinfo : EIATTR_EXIT_INSTR_OFFSETS
	.align		4
        /*0d3c*/ 	.byte	0x04, 0x1c
        /*0d3e*/ 	.short	(.L_49 - .L_48)


	//   ....[0]....
.L_48:
        /*0d40*/ 	.word	0x00003f50


	//   ....[1]....
        /*0d44*/ 	.word	0x000041e0


	//   ....[2]....
        /*0d48*/ 	.word	0x00004240


	//   ....[3]....
        /*0d4c*/ 	.word	0x00004ed0


	//   ....[4]....
        /*0d50*/ 	.word	0x00005a60


	//   ....[5]....
        /*0d54*/ 	.word	0x00005aa0


	//   ....[6]....
        /*0d58*/ 	.word	0x000080a0


	//----- nvinfo : EIATTR_MAX_THREADS
	.align		4
.L_49:
        /*0d5c*/ 	.byte	0x04, 0x05
        /*0d5e*/ 	.short	(.L_51 - .L_50)
.L_50:
        /*0d60*/ 	.word	0x00000100
        /*0d64*/ 	.word	0x00000001
        /*0d68*/ 	.word	0x00000001


	//----- nvinfo : EIATTR_CRS_STACK_SIZE
	.align		4
.L_51:
        /*0d6c*/ 	.byte	0x04, 0x1e
        /*0d6e*/ 	.short	(.L_53 - .L_52)
.L_52:
        /*0d70*/ 	.word	0x00000000


	//----- nvinfo : EIATTR_CBANK_PARAM_SIZE
	.align		4
.L_53:
        /*0d74*/ 	.byte	0x03, 0x19
        /*0d76*/ 	.short	0x0800


	//----- nvinfo : EIATTR_PARAM_CBANK
	.align		4
        /*0d78*/ 	.byte	0x04, 0x0a
        /*0d7a*/ 	.short	(.L_55 - .L_54)
	.align		4
.L_54:
        /*0d7c*/ 	.word	index@(.nv.constant0._ZN7cutlass13device_kernelINS_4conv6kernel13ConvUniversalINS1_16ConvProblemShapeILNS1_8OperatorE0ELi2EEENS1_10collective14CollectiveConvINS1_47MainloopSm100TmaUmmaWarpSpecializedImplicitGemmILS5_0ELi34ELi2ELi1ELi2EN4cute5tupleIJNSA_1CILi1EEESD_SD_EEEEENSB_IJNSC_ILi128EEENSC_ILi64EEENSB_IJNSC_ILi32EEEEEEEEENS_12float_e4m3_tESL_NSA_8TiledMMAINSA_8MMA_AtomIJNSA_10MMA_TraitsINSA_19SM100_MMA_F8F6F4_SSEJSL_SL_fSG_SH_NSA_17integral_constantINSA_4UMMA5MajorELSS_0EEEST_NSQ_INSR_7ScaleInELSU_0EEESV_EEEEEENSA_6LayoutISE_NSB_IJNSC_ILi0EEESZ_SZ_EEEEENSB_IJNSA_10UnderscoreES12_S12_EEEEENS7_6detail27Sm100ImplicitGemmTileTraitsINSA_20SM90_TMA_LOAD_IM2COLENSA_14ComposedLayoutINSA_7SwizzleILi1ELi4ELi3EEENSA_18smem_ptr_flag_bitsILi8EEENSY_INSB_IJNSC_ILi8EEESI_EEENSB_IJSI_SD_EEEEEEEvEENS16_INSA_13SM90_TMA_LOADES1H_vEEEENS_8epilogue10collective18CollectiveEpilogueINS1M_23Sm100TmaWarpSpecializedILi1ELi1ELi64ELb0ELb0EEEJSK_NSB_IJNSY_ISG_SD_EENSY_ISH_SD_EEEEESL_NSB_IJNSB_IJlllEEESD_SZ_EEESL_S1V_NS1M_6fusion15FusionCallbacksIS1Q_NS1W_17LinearCombinationISL_fSL_fLNS_15FloatRoundStyleE2EEESK_S1T_JEEENSA_5SM1004TMEM4LOAD26SM100_TMEM_LOAD_32dp32b64xES17_NS18_INS19_ILi2ELi4ELi3EEES1C_NSY_INSB_IJS1D_SH_EEENSB_IJSH_SD_EEEEEEENSA_39AutoVectorizingCopyWithAssumedAlignmentILi128EEENSA_21SM90_TMA_STORE_IM2COLES2A_S2C_S2C_EEEvvEEEEvNT_6ParamsE)
        /*0d80*/ 	.short	0x0380
        /*0d82*/ 	.short	0x0800


	//----- nvinfo : EIATTR_SW_WAR
	.align		4
.L_55:
        /*0d84*/ 	.byte	0x04, 0x36
        /*0d86*/ 	.short	(.L_57 - .L_56)
.L_56:
        /*0d88*/ 	.word	0x00000008
.L_57:


//--------------------- .nv.callgraph             --------------------------
	.section	.nv.callgraph,"",@"SHT_CUDA_CALLGRAPH"
	.align	4
	.sectionentsize	8
	.align		4
        /*0000*/ 	.word	0x00000000
	.align		4
        /*0004*/ 	.word	0xffffffff
	.align		4
        /*0008*/ 	.word	index@(_ZN7cutlass13device_kernelINS_4conv6kernel13ConvUniversalINS1_16ConvProblemShapeILNS1_8OperatorE0ELi2EEENS1_10collective14CollectiveConvINS1_47MainloopSm100TmaUmmaWarpSpecializedImplicitGemmILS5_0ELi34ELi2ELi1ELi2EN4cute5tupleIJNSA_1CILi1EEESD_SD_EEEEENSB_IJNSC_ILi128EEENSC_ILi64EEENSB_IJNSC_ILi32EEEEEEEEENS_12float_e4m3_tESL_NSA_8TiledMMAINSA_8MMA_AtomIJNSA_10MMA_TraitsINSA_19SM100_MMA_F8F6F4_SSEJSL_SL_fSG_SH_NSA_17integral_constantINSA_4UMMA5MajorELSS_0EEEST_NSQ_INSR_7ScaleInELSU_0EEESV_EEEEEENSA_6LayoutISE_NSB_IJNSC_ILi0EEESZ_SZ_EEEEENSB_IJNSA_10UnderscoreES12_S12_EEEEENS7_6detail27Sm100ImplicitGemmTileTraitsINSA_20SM90_TMA_LOAD_IM2COLENSA_14ComposedLayoutINSA_7SwizzleILi1ELi4ELi3EEENSA_18smem_ptr_flag_bitsILi8EEENSY_INSB_IJNSC_ILi8EEESI_EEENSB_IJSI_SD_EEEEEEEvEENS16_INSA_13SM90_TMA_LOADES1H_vEEEENS_8epilogue10collective18CollectiveEpilogueINS1M_23Sm100TmaWarpSpecializedILi1ELi1ELi64ELb0ELb0EEEJSK_NSB_IJNSY_ISG_SD_EENSY_ISH_SD_EEEEESL_NSB_IJNSB_IJlllEEESD_SZ_EEESL_S1V_NS1M_6fusion15FusionCallbacksIS1Q_NS1W_17LinearCombinationISL_fSL_fLNS_15FloatRoundStyleE2EEESK_S1T_JEEENSA_5SM1004TMEM4LOAD26SM100_TMEM_LOAD_32dp32b64xES17_NS18_INS19_ILi2ELi4ELi3EEES1C_NSY_INSB_IJS1D_SH_EEENSB_IJSH_SD_EEEEEEENSA_39AutoVectorizingCopyWithAssumedAlignmentILi128EEENSA_21SM90_TMA_STORE_IM2COLES2A_S2C_S2C_EEEvvEEEEvNT_6ParamsE)
	.align		4
        /*000c*/ 	.word	index@(__assertfail)
	.align		4
        /*0010*/ 	.word	0x00000000
	.align		4
        /*0014*/ 	.word	0xfffffffe
	.align		4
        /*0018*/ 	.word	0x00000000
	.align		4
        /*001c*/ 	.word	0xfffffffd
	.align		4
        /*0020*/ 	.word	0x00000000
	.align		4
        /*0024*/ 	.word	0xfffffffc


//--------------------- .nv.constant4             --------------------------
	.section	.nv.constant4,"a",@progbits
	.align	8
	.align		8
.nv.constant4:
        /*0000*/ 	.dword	__assertfail
	.align		8
        /*0008*/ 	.dword	__unnamed_1
	.align		8
        /*0010*/ 	.dword	__unnamed_2
	.align		8
        /*0018*/ 	.dword	_ZN39_INTERNAL_074ab6b5_4_k_cu_929742bf_25934cuda3std3__45__cpo5beginE
	.align		8
        /*0020*/ 	.dword	_ZN39_INTERNAL_074ab6b5_4_k_cu_929742bf_25934cuda3std3__45__cpo3endE
	.align		8
        /*0028*/ 	.dword	_ZN39_INTERNAL_074ab6b5_4_k_cu_929742bf_25934cuda3std3__45__cpo6cbeginE
	.align		8
        /*0030*/ 	.dword	_ZN39_INTERNAL_074ab6b5_4_k_cu_929742bf_25934cuda3std3__45__cpo4cendE
	.align		8
        /*0038*/ 	.dword	_ZN39_INTERNAL_074ab6b5_4_k_cu_929742bf_25934cuda3std3__441_GLOBAL__N__074ab6b5_4_k_cu_929742bf_25936ignoreE
	.align		8
        /*0040*/ 	.dword	_ZN39_INTERNAL_074ab6b5_4_k_cu_929742bf_25934cuda3std3__419piecewise_constructE
	.align		8
        /*0048*/ 	.dword	_ZN39_INTERNAL_074ab6b5_4_k_cu_929742bf_25934cuda3std3__48in_placeE
	.align		8
        /*0050*/ 	.dword	_ZN39_INTERNAL_074ab6b5_4_k_cu_929742bf_25934cuda3std6ranges3__45__cpo4swapE
	.align		8
        /*0058*/ 	.dword	_ZN39_INTERNAL_074ab6b5_4_k_cu_929742bf_25934cuda3std6ranges3__45__cpo9iter_moveE
	.align		8
        /*0060*/ 	.dword	_ZN39_INTERNAL_074ab6b5_4_k_cu_929742bf_25934cute7productE
	.align		8
        /*0068*/ 	.dword	_ZN39_INTERNAL_074ab6b5_4_k_cu_929742bf_25934cute1_E
	.align		8
        /*0070*/ 	.dword	$str$27
	.align		8
        /*0078*/ 	.dword	$str$28
	.align		8
        /*0080*/ 	.dword	$str$29
	.align		8
        /*0088*/ 	.dword	$str$30


//--------------------- .text._ZN7cutlass13device_kernelINS_4conv6kernel13ConvUniversalINS1_16ConvProblemShapeILNS1_8OperatorE0ELi2EEENS1_10collective14CollectiveConvINS1_47MainloopSm100TmaUmmaWarpSpecializedImplicitGemmILS5_0ELi34ELi2ELi1ELi2EN4cute5tupleIJNSA_1CILi1EEESD_SD_EEEEENSB_IJNSC_ILi128EEENSC_ILi64EEENSB_IJNSC_ILi32EEEEEEEEENS_12float_e4m3_tESL_NSA_8TiledMMAINSA_8MMA_AtomIJNSA_10MMA_TraitsINSA_19SM100_MMA_F8F6F4_SSEJSL_SL_fSG_SH_NSA_17integral_constantINSA_4UMMA5MajorELSS_0EEEST_NSQ_INSR_7ScaleInELSU_0EEESV_EEEEEENSA_6LayoutISE_NSB_IJNSC_ILi0EEESZ_SZ_EEEEENSB_IJNSA_10UnderscoreES12_S12_EEEEENS7_6detail27Sm100ImplicitGemmTileTraitsINSA_20SM90_TMA_LOAD_IM2COLENSA_14ComposedLayoutINSA_7SwizzleILi1ELi4ELi3EEENSA_18smem_ptr_flag_bitsILi8EEENSY_INSB_IJNSC_ILi8EEESI_EEENSB_IJSI_SD_EEEEEEEvEENS16_INSA_13SM90_TMA_LOADES1H_vEEEENS_8epilogue10collective18CollectiveEpilogueINS1M_23Sm100TmaWarpSpecializedILi1ELi1ELi64ELb0ELb0EEEJSK_NSB_IJNSY_ISG_SD_EENSY_ISH_SD_EEEEESL_NSB_IJNSB_IJlllEEESD_SZ_EEESL_S1V_NS1M_6fusion15FusionCallbacksIS1Q_NS1W_17LinearCombinationISL_fSL_fLNS_15FloatRoundStyleE2EEESK_S1T_JEEENSA_5SM1004TMEM4LOAD26SM100_TMEM_LOAD_32dp32b64xES17_NS18_INS19_ILi2ELi4ELi3EEES1C_NSY_INSB_IJS1D_SH_EEENSB_IJSH_SD_EEEEEEENSA_39AutoVectorizingCopyWithAssumedAlignmentILi128EEENSA_21SM90_TMA_STORE_IM2COLES2A_S2C_S2C_EEEvvEEEEvNT_6ParamsE --------------------------
	.section	.text._ZN7cutlass13device_kernelINS_4conv6kernel13ConvUniversalINS1_16ConvProblemShapeILNS1_8OperatorE0ELi2EEENS1_10collective14CollectiveConvINS1_47MainloopSm100TmaUmmaWarpSpecializedImplicitGemmILS5_0ELi34ELi2ELi1ELi2EN4cute5tupleIJNSA_1CILi1EEESD_SD_EEEEENSB_IJNSC_ILi128EEENSC_ILi64EEENSB_IJNSC_ILi32EEEEEEEEENS_12float_e4m3_tESL_NSA_8TiledMMAINSA_8MMA_AtomIJNSA_10MMA_TraitsINSA_19SM100_MMA_F8F6F4_SSEJSL_SL_fSG_SH_NSA_17integral_constantINSA_4UMMA5MajorELSS_0EEEST_NSQ_INSR_7ScaleInELSU_0EEESV_EEEEEENSA_6LayoutISE_NSB_IJNSC_ILi0EEESZ_SZ_EEEEENSB_IJNSA_10UnderscoreES12_S12_EEEEENS7_6detail27Sm100ImplicitGemmTileTraitsINSA_20SM90_TMA_LOAD_IM2COLENSA_14ComposedLayoutINSA_7SwizzleILi1ELi4ELi3EEENSA_18smem_ptr_flag_bitsILi8EEENSY_INSB_IJNSC_ILi8EEESI_EEENSB_IJSI_SD_EEEEEEEvEENS16_INSA_13SM90_TMA_LOADES1H_vEEEENS_8epilogue10collective18CollectiveEpilogueINS1M_23Sm100TmaWarpSpecializedILi1ELi1ELi64ELb0ELb0EEEJSK_NSB_IJNSY_ISG_SD_EENSY_ISH_SD_EEEEESL_NSB_IJNSB_IJlllEEESD_SZ_EEESL_S1V_NS1M_6fusion15FusionCallbacksIS1Q_NS1W_17LinearCombinationISL_fSL_fLNS_15FloatRoundStyleE2EEESK_S1T_JEEENSA_5SM1004TMEM4LOAD26SM100_TMEM_LOAD_32dp32b64xES17_NS18_INS19_ILi2ELi4ELi3EEES1C_NSY_INSB_IJS1D_SH_EEENSB_IJSH_SD_EEEEEEENSA_39AutoVectorizingCopyWithAssumedAlignmentILi128EEENSA_21SM90_TMA_STORE_IM2COLES2A_S2C_S2C_EEEvvEEEEvNT_6ParamsE,"ax",@progbits
	.align	128
.text._ZN7cutlass13device_kernelINS_4conv6kernel13ConvUniversalINS1_16ConvProblemShapeILNS1_8OperatorE0ELi2EEENS1_10collective14CollectiveConvINS1_47MainloopSm100TmaUmmaWarpSpecializedImplicitGemmILS5_0ELi34ELi2ELi1ELi2EN4cute5tupleIJNSA_1CILi1EEESD_SD_EEEEENSB_IJNSC_ILi128EEENSC_ILi64EEENSB_IJNSC_ILi32EEEEEEEEENS_12float_e4m3_tESL_NSA_8TiledMMAINSA_8MMA_AtomIJNSA_10MMA_TraitsINSA_19SM100_MMA_F8F6F4_SSEJSL_SL_fSG_SH_NSA_17integral_constantINSA_4UMMA5MajorELSS_0EEEST_NSQ_INSR_7ScaleInELSU_0EEESV_EEEEEENSA_6LayoutISE_NSB_IJNSC_ILi0EEESZ_SZ_EEEEENSB_IJNSA_10UnderscoreES12_S12_EEEEENS7_6detail27Sm100ImplicitGemmTileTraitsINSA_20SM90_TMA_LOAD_IM2COLENSA_14ComposedLayoutINSA_7SwizzleILi1ELi4ELi3EEENSA_18smem_ptr_flag_bitsILi8EEENSY_INSB_IJNSC_ILi8EEESI_EEENSB_IJSI_SD_EEEEEEEvEENS16_INSA_13SM90_TMA_LOADES1H_vEEEENS_8epilogue10collective18CollectiveEpilogueINS1M_23Sm100TmaWarpSpecializedILi1ELi1ELi64ELb0ELb0EEEJSK_NSB_IJNSY_ISG_SD_EENSY_ISH_SD_EEEEESL_NSB_IJNSB_IJlllEEESD_SZ_EEESL_S1V_NS1M_6fusion15FusionCallbacksIS1Q_NS1W_17LinearCombinationISL_fSL_fLNS_15FloatRoundStyleE2EEESK_S1T_JEEENSA_5SM1004TMEM4LOAD26SM100_TMEM_LOAD_32dp32b64xES17_NS18_INS19_ILi2ELi4ELi3EEES1C_NSY_INSB_IJS1D_SH_EEENSB_IJSH_SD_EEEEEEENSA_39AutoVectorizingCopyWithAssumedAlignmentILi128EEENSA_21SM90_TMA_STORE_IM2COLES2A_S2C_S2C_EEEvvEEEEvNT_6ParamsE:
        .type           _ZN7cutlass13device_kernelINS_4conv6kernel13ConvUniversalINS1_16ConvProblemShapeILNS1_8OperatorE0ELi2EEENS1_10collective14CollectiveConvINS1_47MainloopSm100TmaUmmaWarpSpecializedImplicitGemmILS5_0ELi34ELi2ELi1ELi2EN4cute5tupleIJNSA_1CILi1EEESD_SD_EEEEENSB_IJNSC_ILi128EEENSC_ILi64EEENSB_IJNSC_ILi32EEEEEEEEENS_12float_e4m3_tESL_NSA_8TiledMMAINSA_8MMA_AtomIJNSA_10MMA_TraitsINSA_19SM100_MMA_F8F6F4_SSEJSL_SL_fSG_SH_NSA_17integral_constantINSA_4UMMA5MajorELSS_0EEEST_NSQ_INSR_7ScaleInELSU_0EEESV_EEEEEENSA_6LayoutISE_NSB_IJNSC_ILi0EEESZ_SZ_EEEEENSB_IJNSA_10UnderscoreES12_S12_EEEEENS7_6detail27Sm100ImplicitGemmTileTraitsINSA_20SM90_TMA_LOAD_IM2COLENSA_14ComposedLayoutINSA_7SwizzleILi1ELi4ELi3EEENSA_18smem_ptr_flag_bitsILi8EEENSY_INSB_IJNSC_ILi8EEESI_EEENSB_IJSI_SD_EEEEEEEvEENS16_INSA_13SM90_TMA_LOADES1H_vEEEENS_8epilogue10collective18CollectiveEpilogueINS1M_23Sm100TmaWarpSpecializedILi1ELi1ELi64ELb0ELb0EEEJSK_NSB_IJNSY_ISG_SD_EENSY_ISH_SD_EEEEESL_NSB_IJNSB_IJlllEEESD_SZ_EEESL_S1V_NS1M_6fusion15FusionCallbacksIS1Q_NS1W_17LinearCombinationISL_fSL_fLNS_15FloatRoundStyleE2EEESK_S1T_JEEENSA_5SM1004TMEM4LOAD26SM100_TMEM_LOAD_32dp32b64xES17_NS18_INS19_ILi2ELi4ELi3EEES1C_NSY_INSB_IJS1D_SH_EEENSB_IJSH_SD_EEEEEEENSA_39AutoVectorizingCopyWithAssumedAlignmentILi128EEENSA_21SM90_TMA_STORE_IM2COLES2A_S2C_S2C_EEEvvEEEEvNT_6ParamsE,@function
        .size           _ZN7cutlass13device_kernelINS_4conv6kernel13ConvUniversalINS1_16ConvProblemShapeILNS1_8OperatorE0ELi2EEENS1_10collective14CollectiveConvINS1_47MainloopSm100TmaUmmaWarpSpecializedImplicitGemmILS5_0ELi34ELi2ELi1ELi2EN4cute5tupleIJNSA_1CILi1EEESD_SD_EEEEENSB_IJNSC_ILi128EEENSC_ILi64EEENSB_IJNSC_ILi32EEEEEEEEENS_12float_e4m3_tESL_NSA_8TiledMMAINSA_8MMA_AtomIJNSA_10MMA_TraitsINSA_19SM100_MMA_F8F6F4_SSEJSL_SL_fSG_SH_NSA_17integral_constantINSA_4UMMA5MajorELSS_0EEEST_NSQ_INSR_7ScaleInELSU_0EEESV_EEEEEENSA_6LayoutISE_NSB_IJNSC_ILi0EEESZ_SZ_EEEEENSB_IJNSA_10UnderscoreES12_S12_EEEEENS7_6detail27Sm100ImplicitGemmTileTraitsINSA_20SM90_TMA_LOAD_IM2COLENSA_14ComposedLayoutINSA_7SwizzleILi1ELi4ELi3EEENSA_18smem_ptr_flag_bitsILi8EEENSY_INSB_IJNSC_ILi8EEESI_EEENSB_IJSI_SD_EEEEEEEvEENS16_INSA_13SM90_TMA_LOADES1H_vEEEENS_8epilogue10collective18CollectiveEpilogueINS1M_23Sm100TmaWarpSpecializedILi1ELi1ELi64ELb0ELb0EEEJSK_NSB_IJNSY_ISG_SD_EENSY_ISH_SD_EEEEESL_NSB_IJNSB_IJlllEEESD_SZ_EEESL_S1V_NS1M_6fusion15FusionCallbacksIS1Q_NS1W_17LinearCombinationISL_fSL_fLNS_15FloatRoundStyleE2EEESK_S1T_JEEENSA_5SM1004TMEM4LOAD26SM100_TMEM_LOAD_32dp32b64xES17_NS18_INS19_ILi2ELi4ELi3EEES1C_NSY_INSB_IJS1D_SH_EEENSB_IJSH_SD_EEEEEEENSA_39AutoVectorizingCopyWithAssumedAlignmentILi128EEENSA_21SM90_TMA_STORE_IM2COLES2A_S2C_S2C_EEEvvEEEEvNT_6ParamsE,(.L_x_209 - _ZN7cutlass13device_kernelINS_4conv6kernel13ConvUniversalINS1_16ConvProblemShapeILNS1_8OperatorE0ELi2EEENS1_10collective14CollectiveConvINS1_47MainloopSm100TmaUmmaWarpSpecializedImplicitGemmILS5_0ELi34ELi2ELi1ELi2EN4cute5tupleIJNSA_1CILi1EEESD_SD_EEEEENSB_IJNSC_ILi128EEENSC_ILi64EEENSB_IJNSC_ILi32EEEEEEEEENS_12float_e4m3_tESL_NSA_8TiledMMAINSA_8MMA_AtomIJNSA_10MMA_TraitsINSA_19SM100_MMA_F8F6F4_SSEJSL_SL_fSG_SH_NSA_17integral_constantINSA_4UMMA5MajorELSS_0EEEST_NSQ_INSR_7ScaleInELSU_0EEESV_EEEEEENSA_6LayoutISE_NSB_IJNSC_ILi0EEESZ_SZ_EEEEENSB_IJNSA_10UnderscoreES12_S12_EEEEENS7_6detail27Sm100ImplicitGemmTileTraitsINSA_20SM90_TMA_LOAD_IM2COLENSA_14ComposedLayoutINSA_7SwizzleILi1ELi4ELi3EEENSA_18smem_ptr_flag_bitsILi8EEENSY_INSB_IJNSC_ILi8EEESI_EEENSB_IJSI_SD_EEEEEEEvEENS16_INSA_13SM90_TMA_LOADES1H_vEEEENS_8epilogue10collective18CollectiveEpilogueINS1M_23Sm100TmaWarpSpecializedILi1ELi1ELi64ELb0ELb0EEEJSK_NSB_IJNSY_ISG_SD_EENSY_ISH_SD_EEEEESL_NSB_IJNSB_IJlllEEESD_SZ_EEESL_S1V_NS1M_6fusion15FusionCallbacksIS1Q_NS1W_17LinearCombinationISL_fSL_fLNS_15FloatRoundStyleE2EEESK_S1T_JEEENSA_5SM1004TMEM4LOAD26SM100_TMEM_LOAD_32dp32b64xES17_NS18_INS19_ILi2ELi4ELi3EEES1C_NSY_INSB_IJS1D_SH_EEENSB_IJSH_SD_EEEEEEENSA_39AutoVectorizingCopyWithAssumedAlignmentILi128EEENSA_21SM90_TMA_STORE_IM2COLES2A_S2C_S2C_EEEvvEEEEvNT_6ParamsE)
        .other          _ZN7cutlass13device_kernelINS_4conv6kernel13ConvUniversalINS1_16ConvProblemShapeILNS1_8OperatorE0ELi2EEENS1_10collective14CollectiveConvINS1_47MainloopSm100TmaUmmaWarpSpecializedImplicitGemmILS5_0ELi34ELi2ELi1ELi2EN4cute5tupleIJNSA_1CILi1EEESD_SD_EEEEENSB_IJNSC_ILi128EEENSC_ILi64EEENSB_IJNSC_ILi32EEEEEEEEENS_12float_e4m3_tESL_NSA_8TiledMMAINSA_8MMA_AtomIJNSA_10MMA_TraitsINSA_19SM100_MMA_F8F6F4_SSEJSL_SL_fSG_SH_NSA_17integral_constantINSA_4UMMA5MajorELSS_0EEEST_NSQ_INSR_7ScaleInELSU_0EEESV_EEEEEENSA_6LayoutISE_NSB_IJNSC_ILi0EEESZ_SZ_EEEEENSB_IJNSA_10UnderscoreES12_S12_EEEEENS7_6detail27Sm100ImplicitGemmTileTraitsINSA_20SM90_TMA_LOAD_IM2COLENSA_14ComposedLayoutINSA_7SwizzleILi1ELi4ELi3EEENSA_18smem_ptr_flag_bitsILi8EEENSY_INSB_IJNSC_ILi8EEESI_EEENSB_IJSI_SD_EEEEEEEvEENS16_INSA_13SM90_TMA_LOADES1H_vEEEENS_8epilogue10collective18CollectiveEpilogueINS1M_23Sm100TmaWarpSpecializedILi1ELi1ELi64ELb0ELb0EEEJSK_NSB_IJNSY_ISG_SD_EENSY_ISH_SD_EEEEESL_NSB_IJNSB_IJlllEEESD_SZ_EEESL_S1V_NS1M_6fusion15FusionCallbacksIS1Q_NS1W_17LinearCombinationISL_fSL_fLNS_15FloatRoundStyleE2EEESK_S1T_JEEENSA_5SM1004TMEM4LOAD26SM100_TMEM_LOAD_32dp32b64xES17_NS18_INS19_ILi2ELi4ELi3EEES1C_NSY_INSB_IJS1D_SH_EEENSB_IJSH_SD_EEEEEEENSA_39AutoVectorizingCopyWithAssumedAlignmentILi128EEENSA_21SM90_TMA_STORE_IM2COLES2A_S2C_S2C_EEEvvEEEEvNT_6ParamsE,@"STO_CUDA_ENTRY STV_DEFAULT"
_ZN7cutlass13device_kernelINS_4conv6kernel13ConvUniversalINS1_16ConvProblemShapeILNS1_8OperatorE0ELi2EEENS1_10collective14CollectiveConvINS1_47MainloopSm100TmaUmmaWarpSpecializedImplicitGemmILS5_0ELi34ELi2ELi1ELi2EN4cute5tupleIJNSA_1CILi1EEESD_SD_EEEEENSB_IJNSC_ILi128EEENSC_ILi64EEENSB_IJNSC_ILi32EEEEEEEEENS_12float_e4m3_tESL_NSA_8TiledMMAINSA_8MMA_AtomIJNSA_10MMA_TraitsINSA_19SM100_MMA_F8F6F4_SSEJSL_SL_fSG_SH_NSA_17integral_constantINSA_4UMMA5MajorELSS_0EEEST_NSQ_INSR_7ScaleInELSU_0EEESV_EEEEEENSA_6LayoutISE_NSB_IJNSC_ILi0EEESZ_SZ_EEEEENSB_IJNSA_10UnderscoreES12_S12_EEEEENS7_6detail27Sm100ImplicitGemmTileTraitsINSA_20SM90_TMA_LOAD_IM2COLENSA_14ComposedLayoutINSA_7SwizzleILi1ELi4ELi3EEENSA_18smem_ptr_flag_bitsILi8EEENSY_INSB_IJNSC_ILi8EEESI_EEENSB_IJSI_SD_EEEEEEEvEENS16_INSA_13SM90_TMA_LOADES1H_vEEEENS_8epilogue10collective18CollectiveEpilogueINS1M_23Sm100TmaWarpSpecializedILi1ELi1ELi64ELb0ELb0EEEJSK_NSB_IJNSY_ISG_SD_EENSY_ISH_SD_EEEEESL_NSB_IJNSB_IJlllEEESD_SZ_EEESL_S1V_NS1M_6fusion15FusionCallbacksIS1Q_NS1W_17LinearCombinationISL_fSL_fLNS_15FloatRoundStyleE2EEESK_S1T_JEEENSA_5SM1004TMEM4LOAD26SM100_TMEM_LOAD_32dp32b64xES17_NS18_INS19_ILi2ELi4ELi3EEES1C_NSY_INSB_IJS1D_SH_EEENSB_IJSH_SD_EEEEEEENSA_39AutoVectorizingCopyWithAssumedAlignmentILi128EEENSA_21SM90_TMA_STORE_IM2COLES2A_S2C_S2C_EEEvvEEEEvNT_6ParamsE:
[----:B------:R-:W1:Y:S01]  /*0000*/  LDC R1, c[0x0][0x37c] ;  /* 0x0000df00ff017b82 */ /* 0x000e620000000800 */
[----:B------:R-:W2:Y:S07]  /*0010*/  S2R R167, SR_TID.X ;  /* 0x0000000000a77919 */ /* 0x000eae0000002100 */
[----:B------:R-:W3:Y:S01]  /*0020*/  LDC.64 R2, c[0x0][0x890] ;  /* 0x00022400ff027b82 */ /* 0x000ee20000000a00 */
[----:B------:R-:W4:Y:S01]  /*0030*/  LDCU.64 UR44, c[0x0][0x358] ;  /* 0x00006b00ff2c77ac */ /* 0x000f220008000a00 */
[----:B-1----:R-:W-:Y:S01]  /*0040*/  VIADD R1, R1, 0xfffffff8 ;  /* 0xfffffff801017836 */ /* 0x002fe20000000000 */
[----:B------:R-:W-:-:S02]  /*0050*/  PRMT R162, RZ, 0x7610, R162 ;  /* 0x00007610ffa27816 */ /* 0x000fc400000000a2 */
[----:B------:R-:W-:Y:S02]  /*0060*/  ELECT P2, URZ, PT ;  /* 0x0000000000ff782f */ /* 0x000fe40003840000 */
[----:B---3--:R-:W-:-:S04]  /*0070*/  ISETP.NE.U32.AND P0, PT, R2, RZ, PT ;  /* 0x000000ff0200720c */ /* 0x008fc80003f05070 */
[----:B------:R-:W-:Y:S02]  /*0080*/  ISETP.NE.AND.EX P0, PT, R3, RZ, PT, P0 ;  /* 0x000000ff0300720c */ /* 0x000fe40003f05300 */
[----:B--2---:R-:W-:-:S05]  /*0090*/  SHF.R.U32.HI R173, RZ, 0x5, R167 ;  /* 0x00000005ffad7819 */ /* 0x004fca00000116a7 */
[----:B------:R-:W1:Y:S02]  /*00a0*/  SHFL.IDX PT, R0, R173, RZ, 0x1f ;  /* 0x00001fffad007589 */ /* 0x000e6400000e0000 */
[----:B-1----:R-:W-:-:S04]  /*00b0*/  R2UR UR6, R0 ;  /* 0x00000000000672ca */ /* 0x002fc800000e0000 */
[----:B----4-:R-:W-:Y:S05]  /*00c0*/  @P0 BRA `(.L_x_0) ;  /* 0x00000000002c0947 */ /* 0x010fea0003800000 */
[----:B------:R-:W1:Y:S02]  /*00d0*/  LDCU.64 UR4, c[0x0][0x888] ;  /* 0x00011100ff0477ac */ /* 0x000e640008000a00 */
[----:B-1----:R-:W-:-:S04]  /*00e0*/  UISETP.NE.U32.AND UP0, UPT, UR4, URZ, UPT ;  /* 0x000000ff0400728c */ /* 0x002fc8000bf05070 */
[----:B------:R-:W-:-:S09]  /*00f0*/  UISETP.NE.AND.EX UP0, UPT, UR5, URZ, UPT, UP0 ;  /* 0x000000ff0500728c */ /* 0x000fd2000bf05300 */
[----:B------:R-:W-:Y:S05]  /*0100*/  BRA.U !UP0, `(.L_x_1) ;  /* 0x0000000108107547 */ /* 0x000fea000b800000 */
[----:B------:R-:W1:Y:S02]  /*0110*/  LDC.64 R4, c[0x0][0x888] ;  /* 0x00022200ff047b82 */ /* 0x000e640000000a00 */
[----:B-1----:R1:W5:Y:S01]  /*0120*/  LDG.E R81, desc[UR44][R4.64] ;  /* 0x0000002c04517981 */ /* 0x002362000c1e1900 */
[----:B------:R-:W-:Y:S01]  /*0130*/  HFMA2 R162, -RZ, RZ, 0, 5.9604644775390625e-08 ;  /* 0x00000001ffa27431 */ /* 0x000fe200000001ff */
[----:B------:R-:W-:Y:S05]  /*0140*/  BRA `(.L_x_0) ;  /* 0x00000000000c7947 */ /* 0x000fea0003800000 */
.L_x_1:
[----:B------:R-:W1:Y:S01]  /*0150*/  LDCU UR4, c[0x0][0x880] ;  /* 0x00011000ff0477ac */ /* 0x000e620008000800 */
[----:B------:R-:W-:Y:S01]  /*0160*/  HFMA2 R162, -RZ, RZ, 0, 5.9604644775390625e-08 ;  /* 0x00000001ffa27431 */ /* 0x000fe200000001ff */
[----:B-1----:R-:W-:-:S07]  /*0170*/  MOV R81, UR4 ;  /* 0x0000000400517c02 */ /* 0x002fce0008000f00 */
.L_x_0:
[----:B------:R-:W2:Y:S02]  /*0180*/  LDCU.64 UR4, c[0x0][0x8b0] ;  /* 0x00011600ff0477ac */ /* 0x000ea40008000a00 */
[----:B--2---:R-:W-:-:S04]  /*0190*/  UISETP.NE.U32.AND UP0, UPT, UR4, URZ, UPT ;  /* 0x000000ff0400728c */ /* 0x004fc8000bf05070 */
[----:B------:R-:W-:-:S09]  /*01a0*/  UISETP.NE.AND.EX UP0, UPT, UR5, URZ, UPT, UP0 ;  /* 0x000000ff0500728c */ /* 0x000fd2000bf05300 */
[----:B------:R-:W-:Y:S05]  /*01b0*/  BRA.U UP0, `(.L_x_2) ;  /* 0x0000000100247547 */ /* 0x000fea000b800000 */
[----:B------:R-:W2:Y:S02]  /*01c0*/  LDCU.64 UR4, c[0x0][0x8a8] ;  /* 0x00011500ff0477ac */ /* 0x000ea40008000a00 */
[----:B--2---:R-:W-:-:S04]  /*01d0*/  UISETP.NE.U32.AND UP0, UPT, UR4, URZ, UPT ;  /* 0x000000ff0400728c */ /* 0x004fc8000bf05070 */
[----:B------:R-:W-:-:S09]  /*01e0*/  UISETP.NE.AND.EX UP0, UPT, UR5, URZ, UPT, UP0 ;  /* 0x000000ff0500728c */ /* 0x000fd2000bf05300 */
[----:B------:R-:W-:Y:S05]  /*01f0*/  BRA.U !UP0, `(.L_x_3) ;  /* 0x00000001080c7547 */ /* 0x000fea000b800000 */
[----:B-1----:R-:W1:Y:S02]  /*0200*/  LDC.64 R4, c[0x0][0x8a8] ;  /* 0x00022a00ff047b82 */ /* 0x002e640000000a00 */
[----:B-1----:R2:W5:Y:S01]  /*0210*/  LDG.E R79, desc[UR44][R4.64] ;  /* 0x0000002c044f7981 */ /* 0x002562000c1e1900 */
[----:B------:R-:W-:Y:S05]  /*0220*/  BRA `(.L_x_2) ;  /* 0x0000000000087947 */ /* 0x000fea0003800000 */
.L_x_3:
[----:B------:R-:W2:Y:S02]  /*0230*/  LDCU UR4, c[0x0][0x8a0] ;  /* 0x00011400ff0477ac */ /* 0x000ea40008000800 */
[----:B--2---:R-:W-:Y:S02]  /*0240*/  MOV R79, UR4 ;  /* 0x00000004004f7c02 */ /* 0x004fe40008000f00 */
.L_x_2:
[----:B-12---:R-:W1:Y:S01]  /*0250*/  LDC.64 R4, c[0x0][0x888] ;  /* 0x00022200ff047b82 */ /* 0x006e620000000a00 */
[----:B------:R-:W-:Y:S01]  /*0260*/  IMAD.U32 R0, RZ, RZ, UR6 ;  /* 0x00000006ff007e24 */ /* 0x000fe2000f8e00ff */
[----:B------:R-:W-:Y:S01]  /*0270*/  ISETP.EQ.U32.AND P4, PT, R2, RZ, PT ;  /* 0x000000ff0200720c */ /* 0x000fe20003f82070 */
[----:B------:R-:W-:Y:S03]  /*0280*/  BSSY.RECONVERGENT B0, `(.L_x_4) ;  /* 0x0000012000007945 */ /* 0x000fe60003800200 */
[----:B------:R-:W-:Y:S02]  /*0290*/  ISETP.NE.OR P1, PT, R0, 0x1, !P2 ;  /* 0x000000010000780c */ /* 0x000fe40005725670 */
[----:B-1----:R-:W-:-:S04]  /*02a0*/  ISETP.NE.U32.AND P0, PT, R4, RZ, PT ;  /* 0x000000ff0400720c */ /* 0x002fc80003f05070 */
[----:B------:R-:W-:-:S13]  /*02b0*/  ISETP.NE.AND.EX P0, PT, R5, RZ, PT, P0 ;  /* 0x000000ff0500720c */ /* 0x000fda0003f05300 */
[----:B------:R-:W-:Y:S01]  /*02c0*/  VOTEU.ANY UP3, P0 ;  /* 0x0000000000ff7886 */ /* 0x000fe20000060100 */
[----:B------:R-:W-:Y:S02]  /*02d0*/  PLOP3.LUT P3, PT, PT, PT, UP3, 0x80, 0x8 ;  /* 0x000000000008781c */ /* 0x000fe40003f6f038 */
[----:B------:R-:W-:Y:S02]  /*02e0*/  ISETP.NE.OR P0, PT, R0, 0x3, !P2 ;  /* 0x000000030000780c */ /* 0x000fe40005705670 */
[----:B------:R-:W-:-:S04]  /*02f0*/  ISETP.EQ.OR.EX P5, PT, R3, RZ, !P3, P4 ;  /* 0x000000ff0300720c */ /* 0x000fc80005fa2740 */
[----:B------:R-:W-:Y:S01]  /*0300*/  P2R R174, PR, RZ, 0x20 ;  /* 0x00000020ffae7803 */ /* 0x000fe20000000000 */
[----:B------:R-:W-:Y:S05]  /*0310*/  @P1 BRA `(.L_x_5) ;  /* 0x0000000000201947 */ /* 0x000fea0003800000 */
[----:B------:R-:W1:Y:S02]  /*0320*/  LDCU.64 UR4, c[0x0][0x348] ;  /* 0x00006900ff0477ac */ /* 0x000e640008000a00 */
[----:B-1----:R-:W-:Y:S02]  /*0330*/  UIADD3 UR8, UP1, UPT, UR4, 0x80, URZ ;  /* 0x0000008004087890 */ /* 0x002fe4000ff3e0ff */
[----:B------:R-:W-:Y:S02]  /*0340*/  UIADD3 UR4, UP0, UPT, UR4, 0x180, URZ ;  /* 0x0000018004047890 */ /* 0x000fe4000ff1e0ff */
[----:B------:R-:W-:Y:S02]  /*0350*/  UIADD3.X UR9, UPT, UPT, URZ, UR5, URZ, UP1, !UPT ;  /* 0x00000005ff097290 */ /* 0x000fe40008ffe4ff */
[----:B------:R-:W-:-:S07]  /*0360*/  UIADD3.X UR5, UPT, UPT, URZ, UR5, URZ, UP0, !UPT ;  /* 0x00000005ff057290 */ /* 0x000fce00087fe4ff */
[----:B------:R1:W-:Y:S02]  /*0370*/  UTMACCTL.PF [UR8] ;  /* 0x00000000080079b9 */ /* 0x0003e40008040000 */
[----:B------:R1:W-:Y:S02]  /*0380*/  UTMACCTL.PF [UR4] ;  /* 0x00000000040079b9 */ /* 0x0003e40008040000 */
[----:B-1----:R-:W-:Y:S01]  /*0390*/  NOP ;  /* 0x0000000000007918 */ /* 0x002fe20000000000 */
.L_x_5:
[----:B------:R-:W-:Y:S05]  /*03a0*/  BSYNC.RECONVERGENT B0 ;  /* 0x0000000000007941 */ /* 0x000fea0003800200 */
.L_x_4:
[----:B------:R-:W-:Y:S04]  /*03b0*/  BSSY.RECONVERGENT B0, `(.L_x_6) ;  /* 0x000000a000007945 */ /* 0x000fe80003800200 */
        /* <DEDUP_REMOVED lines=9> */
.L_x_7:
[----:B------:R-:W-:Y:S05]  /*0450*/  BSYNC.RECONVERGENT B0 ;  /* 0x0000000000007941 */ /* 0x000fea0003800200 */
.L_x_6:
[----:B------:R-:W-:Y:S01]  /*0460*/  UPLOP3.LUT UP1, UPT, UPT, UPT, UPT, 0x80, 0x8 ;  /* 0x000000000008789c */ /* 0x000fe20003f2f070 */
[----:B------:R-:W-:Y:S10]  /*0470*/  @!P5 BRA `(.L_x_8) ;  /* 0x000000000024d947 */ /* 0x000ff40003800000 */
[----:B------:R-:W-:Y:S01]  /*0480*/  ISETP.NE.U32.AND P1, PT, R2, RZ, PT ;  /* 0x000000ff0200720c */ /* 0x000fe20003f25070 */
[----:B------:R-:W-:Y:S01]  /*0490*/  USEL UR4, URZ, 0xffffffff, UP3 ;  /* 0xffffffffff047887 */ /* 0x000fe20009800000 */
[----:B-----5:R-:W-:Y:S02]  /*04a0*/  FSETP.NEU.AND P0, PT, R81, RZ, PT ;  /* 0x000000ff5100720b */ /* 0x020fe40003f0d000 */
[----:B------:R-:W-:-:S11]  /*04b0*/  ISETP.NE.AND.EX P1, PT, R3, RZ, PT, P1 ;  /* 0x000000ff0300720c */ /* 0x000fd60003f25310 */
[----:B------:R-:W-:Y:S02]  /*04c0*/  VOTEU.ANY UP0, P0 ;  /* 0x0000000000ff7886 */ /* 0x000fe40000000100 */
[----:B------:R-:W-:-:S05]  /*04d0*/  VOTEU.ANY UP1, P1 ;  /* 0x0000000000ff7886 */ /* 0x000fca0000820100 */
[----:B------:R-:W-:-:S04]  /*04e0*/  @!UP1 USEL UR4, URZ, 0xffffffff, UP0 ;  /* 0xffffffffff049887 */ /* 0x000fc80008000000 */
[----:B------:R-:W-:-:S04]  /*04f0*/  ULOP3.LUT UR4, UR4, 0x1, URZ, 0xc0, !UPT ;  /* 0x0000000104047892 */ /* 0x000fc8000f8ec0ff */
[----:B------:R-:W-:-:S11]  /*0500*/  UISETP.NE.U32.AND UP1, UPT, UR4, 0x1, UPT ;  /* 0x000000010400788c */ /* 0x000fd6000bf25070 */
.L_x_8:
[----:B------:R-:W1:Y:S01]  /*0510*/  SHFL.IDX PT, R2, R173, RZ, 0x1f ;  /* 0x00001fffad027589 */ /* 0x000e6200000e0000 */
[----:B------:R-:W-:-:S04]  /*0520*/  UISETP.NE.AND UP0, UPT, UR6, 0x2, UPT ;  /* 0x000000020600788c */ /* 0x000fc8000bf05270 */
[----:B------:R-:W-:Y:S01]  /*0530*/  USEL UR15, URZ, 0x1, UP0 ;  /* 0x00000001ff0f7887 */ /* 0x000fe20008000000 */
[----:B-1----:R-:W-:-:S13]  /*0540*/  ISETP.NE.AND P0, PT, R2, RZ, PT ;  /* 0x000000ff0200720c */ /* 0x002fda0003f05270 */
[----:B------:R-:W-:Y:S05]  /*0550*/  @P0 BRA `(.L_x_9) ;  /* 0x0000000400440947 */ /* 0x000fea0003800000 */
[----:B------:R-:W-:Y:S01]  /*0560*/  ELECT P0, URZ, PT ;  /* 0x0000000000ff782f */ /* 0x000fe20003800000 */
[----:B------:R-:W-:-:S12]  /*0570*/  BSSY.RECONVERGENT B0, `(.L_x_9) ;  /* 0x000004f000007945 */ /* 0x000fd80003800200 */
[----:B------:R-:W-:Y:S05]  /*0580*/  @!P0 BRA `(.L_x_10) ;  /* 0x0000000400348947 */ /* 0x000fea0003800000 */
[----:B------:R-:W1:Y:S01]  /*0590*/  S2UR UR5, SR_CgaCtaId ;  /* 0x00000000000579c3 */ /* 0x000e620000008800 */
[----:B------:R-:W-:Y:S01]  /*05a0*/  UMOV UR7, 0x400 ;  /* 0x0000040000077882 */ /* 0x000fe20000000000 */
[----:B------:R-:W-:Y:S02]  /*05b0*/  UMOV UR4, 0x1 ;  /* 0x0000000100047882 */ /* 0x000fe40000000000 */
[----:B------:R-:W-:-:S04]  /*05c0*/  UIADD3 UR8, UPT, UPT, -UR4, 0x100000, URZ ;  /* 0x0010000004087890 */ /* 0x000fc8000fffe1ff */
[----:B------:R-:W-:Y:S02]  /*05d0*/  USHF.L.U32 UR9, UR8, 0xb, URZ ;  /* 0x0000000b08097899 */ /* 0x000fe400080006ff */
[----:B------:R-:W-:Y:S02]  /*05e0*/  USHF.L.U32 UR8, UR8, 0x1, URZ ;  /* 0x0000000108087899 */ /* 0x000fe400080006ff */
[----:B-1----:R-:W-:Y:S01]  /*05f0*/  ULEA UR5, UR5, UR7, 0x18 ;  /* 0x0000000705057291 */ /* 0x002fe2000f8ec0ff */
[----:B------:R-:W1:Y:S11]  /*0600*/  FENCE.VIEW.ASYNC.S ;  /* 0x00000000000073c6 */ /* 0x000e760000000000 */
[----:B-1----:R1:W2:Y:S01]  /*0610*/  SYNCS.EXCH.64 URZ, [UR5], UR8 ;  /* 0x0000000805ff75b2 */ /* 0x0022a20008000100 */
[----:B------:R1:W3:Y:S01]  /*0620*/  SYNCS.EXCH.64 URZ, [UR5+0x110], UR8 ;  /* 0x0001100805ff75b2 */ /* 0x0002e20008000100 */
[----:B------:R1:W4:Y:S01]  /*0630*/  SYNCS.EXCH.64 URZ, [UR5+0x8], UR8 ;  /* 0x0000080805ff75b2 */ /* 0x0003220008000100 */
[----:B------:R1:W1:Y:S01]  /*0640*/  SYNCS.EXCH.64 URZ, [UR5+0x118], UR8 ;  /* 0x0001180805ff75b2 */ /* 0x0002620008000100 */
        /* <DEDUP_REMOVED lines=64> */
[----:B--234-:R-:W-:Y:S01]  /*0a50*/  NOP ;  /* 0x0000000000007918 */ /* 0x01cfe20000000000 */
.L_x_10:
[----:B-1----:R-:W-:Y:S05]  /*0a60*/  BSYNC.RECONVERGENT B0 ;  /* 0x0000000000007941 */ /* 0x002fea0003800200 */
.L_x_9:
[----:B------:R-:W1:Y:S01]  /*0a70*/  SHFL.IDX PT, R2, R173, RZ, 0x1f ;  /* 0x00001fffad027589 */ /* 0x000e6200000e0000 */
[----:B------:R-:W-:Y:S01]  /*0a80*/  NOP ;  /* 0x0000000000007918 */ /* 0x000fe20000000000 */
[----:B-1----:R-:W-:-:S13]  /*0a90*/  ISETP.NE.AND P0, PT, R2, 0x1, PT ;  /* 0x000000010200780c */ /* 0x002fda0003f05270 */
[----:B------:R-:W-:Y:S05]  /*0aa0*/  @P0 BRA `(.L_x_11) ;  /* 0x0000000000400947 */ /* 0x000fea0003800000 */
[----:B------:R-:W1:Y:S01]  /*0ab0*/  S2UR UR7, SR_CgaCtaId ;  /* 0x00000000000779c3 */ /* 0x000e620000008800 */
[----:B------:R-:W-:Y:S01]  /*0ac0*/  UMOV UR8, 0x400 ;  /* 0x0000040000087882 */ /* 0x000fe20000000000 */
[----:B------:R-:W-:Y:S01]  /*0ad0*/  UMOV UR5, 0x20 ;  /* 0x0000002000057882 */ /* 0x000fe20000000000 */
[----:B------:R-:W-:Y:S01]  /*0ae0*/  UMOV UR4, 0x80 ;  /* 0x0000008000047882 */ /* 0x000fe20000000000 */
[----:B------:R-:W-:Y:S01]  /*0af0*/  ELECT P0, URZ, PT ;  /* 0x0000000000ff782f */ /* 0x000fe20003800000 */
[----:B-1----:R-:W-:Y:S02]  /*0b00*/  ULEA UR7, UR7, UR8, 0x18 ;  /* 0x0000000807077291 */ /* 0x002fe4000f8ec0ff */
[----:B------:R-:W-:-:S04]  /*0b10*/  UIADD3 UR8, UPT, UPT, -UR5, 0x100000, URZ ;  /* 0x0010000005087890 */ /* 0x000fc8000fffe1ff */
[----:B------:R-:W-:Y:S02]  /*0b20*/  USHF.L.U32 UR9, UR8, 0xb, URZ ;  /* 0x0000000b08097899 */ /* 0x000fe400080006ff */
[----:B------:R-:W-:Y:S02]  /*0b30*/  USHF.L.U32 UR8, UR8, 0x1, URZ ;  /* 0x0000000108087899 */ /* 0x000fe400080006ff */
[----:B------:R-:W-:-:S04]  /*0b40*/  UIADD3 UR4, UPT, UPT, -UR4, 0x100000, URZ ;  /* 0x0010000004047890 */ /* 0x000fc8000fffe1ff */
[----:B------:R-:W-:Y:S02]  /*0b50*/  USHF.L.U32 UR5, UR4, 0xb, URZ ;  /* 0x0000000b04057899 */ /* 0x000fe400080006ff */
[----:B------:R-:W-:Y:S01]  /*0b60*/  USHF.L.U32 UR4, UR4, 0x1, URZ ;  /* 0x0000000104047899 */ /* 0x000fe200080006ff */
[----:B------:R-:W1:Y:S03]  /*0b70*/  FENCE.VIEW.ASYNC.S ;  /* 0x00000000000073c6 */ /* 0x000e660000000000 */
[----:B-1----:R1:W2:Y:S08]  /*0b80*/  SYNCS.EXCH.64 URZ, [UR7+0x220], UR8 ;  /* 0x0002200807ff75b2 */ /* 0x0022b00008000100 */
[----:B------:R1:W3:Y:S01]  /*0b90*/  SYNCS.EXCH.64 URZ, [UR7+0x228], UR4 ;  /* 0x0002280407ff75b2 */ /* 0x0002e20008000100 */
[----:B------:R-:W-:Y:S01]  /*0ba0*/  NOP ;  /* 0x0000000000007918 */ /* 0x000fe20000000000 */
.L_x_11:
[----:B------:R-:W4:Y:S01]  /*0bb0*/  SHFL.IDX PT, R2, R173, RZ, 0x1f ;  /* 0x00001fffad027589 */ /* 0x000f2200000e0000 */
[----:B------:R-:W-:Y:S01]  /*0bc0*/  NOP ;  /* 0x0000000000007918 */ /* 0x000fe20000000000 */
[----:B----4-:R-:W-:-:S13]  /*0bd0*/  ISETP.NE.AND P0, PT, R2, 0x3, PT ;  /* 0x000000030200780c */ /* 0x010fda0003f05270 */
[----:B------:R-:W-:Y:S05]  /*0be0*/  @P0 BRA `(.L_x_12) ;  /* 0x0000000000300947 */ /* 0x000fea0003800000 */
[----:B-1----:R-:W1:Y:S01]  /*0bf0*/  S2UR UR5, SR_CgaCtaId ;  /* 0x00000000000579c3 */ /* 0x002e620000008800 */
[----:B------:R-:W-:Y:S01]  /*0c00*/  UMOV UR7, 0x400 ;  /* 0x0000040000077882 */ /* 0x000fe20000000000 */
[----:B------:R-:W-:Y:S01]  /*0c10*/  UMOV UR4, 0x20 ;  /* 0x0000002000047882 */ /* 0x000fe20000000000 */
[----:B------:R-:W-:Y:S01]  /*0c20*/  ELECT P0, URZ, PT ;  /* 0x0000000000ff782f */ /* 0x000fe20003800000 */
[----:B------:R-:W-:-:S04]  /*0c30*/  UIADD3 UR8, UPT, UPT, -UR4, 0x100000, URZ ;  /* 0x0010000004087890 */ /* 0x000fc8000fffe1ff */
[----:B------:R-:W-:Y:S02]  /*0c40*/  USHF.L.U32 UR9, UR8, 0xb, URZ ;  /* 0x0000000b08097899 */ /* 0x000fe400080006ff */
[----:B------:R-:W-:Y:S02]  /*0c50*/  USHF.L.U32 UR8, UR8, 0x1, URZ ;  /* 0x0000000108087899 */ /* 0x000fe400080006ff */
[----:B-1----:R-:W-:Y:S01]  /*0c60*/  ULEA UR5, UR5, UR7, 0x18 ;  /* 0x0000000705057291 */ /* 0x002fe2000f8ec0ff */
[----:B------:R-:W1:Y:S11]  /*0c70*/  FENCE.VIEW.ASYNC.S ;  /* 0x00000000000073c6 */ /* 0x000e760000000000 */
[----:B-1----:R4:W1:Y:S01]  /*0c80*/  SYNCS.EXCH.64 URZ, [UR5+0x230], UR8 ;  /* 0x0002300805ff75b2 */ /* 0x0028620008000100 */
[----:B------:R4:W1:Y:S02]  /*0c90*/  SYNCS.EXCH.64 URZ, [UR5+0x238], UR8 ;  /* 0x0002380805ff75b2 */ /* 0x0008640008000100 */
[----:B----4-:R-:W-:Y:S01]  /*0ca0*/  NOP ;  /* 0x0000000000007918 */ /* 0x010fe20000000000 */
.L_x_12:
[----:B------:R-:W4:Y:S01]  /*0cb0*/  SHFL.IDX PT, R2, R173, RZ, 0x1f ;  /* 0x00001fffad027589 */ /* 0x000f2200000e0000 */
[----:B------:R-:W-:Y:S01]  /*0cc0*/  NOP ;  /* 0x0000000000007918 */ /* 0x000fe20000000000 */
[----:B----4-:R-:W-:-:S13]  /*0cd0*/  ISETP.NE.AND P0, PT, R2, 0x4, PT ;  /* 0x000000040200780c */ /* 0x010fda0003f05270 */
[----:B------:R-:W-:Y:S05]  /*0ce0*/  @P0 BRA `(.L_x_13) ;  /* 0x0000000000440947 */ /* 0x000fea0003800000 */
[----:B-1----:R-:W1:Y:S01]  /*0cf0*/  S2UR UR5, SR_CgaCtaId ;  /* 0x00000000000579c3 */ /* 0x002e620000008800 */
[----:B------:R-:W-:Y:S01]  /*0d00*/  UMOV UR8, 0x100 ;  /* 0x0000010000087882 */ /* 0x000fe20000000000 */
[----:B------:R-:W-:Y:S01]  /*0d10*/  UMOV UR7, 0x400 ;  /* 0x0000040000077882 */ /* 0x000fe20000000000 */
[----:B------:R-:W-:Y:S01]  /*0d20*/  USEL UR8, UR8, 0xe0, UP1 ;  /* 0x000000e008087887 */ /* 0x000fe20008800000 */
[----:B------:R-:W-:Y:S01]  /*0d30*/  UMOV UR4, 0x1 ;  /* 0x0000000100047882 */ /* 0x000fe20000000000 */
[----:B------:R-:W-:Y:S01]  /*0d40*/  ELECT P0, URZ, PT ;  /* 0x0000000000ff782f */ /* 0x000fe20003800000 */
[----:B------:R-:W-:-:S04]  /*0d50*/  UIADD3 UR10, UPT, UPT, -UR4, 0x100000, URZ ;  /* 0x00100000040a7890 */ /* 0x000fc8000fffe1ff */
[----:B------:R-:W-:Y:S02]  /*0d60*/  USHF.L.U32 UR11, UR10, 0xb, URZ ;  /* 0x0000000b0a0b7899 */ /* 0x000fe400080006ff */
[----:B------:R-:W-:Y:S02]  /*0d70*/  USHF.L.U32 UR10, UR10, 0x1, URZ ;  /* 0x000000010a0a7899 */ /* 0x000fe400080006ff */
        /* <DEDUP_REMOVED lines=8> */
.L_x_13:
[----:B------:R-:W4:Y:S01]  /*0e00*/  SHFL.IDX PT, R2, R173, RZ, 0x1f ;  /* 0x00001fffad027589 */ /* 0x000f2200000e0000 */
[----:B------:R-:W-:Y:S01]  /*0e10*/  NOP ;  /* 0x0000000000007918 */ /* 0x000fe20000000000 */
[----:B----4-:R-:W-:-:S13]  /*0e20*/  ISETP.NE.AND P0, PT, R2, 0x5, PT ;  /* 0x000000050200780c */ /* 0x010fda0003f05270 */
[----:B------:R-:W-:Y:S05]  /*0e30*/  @P0 BRA `(.L_x_14) ;  /* 0x0000000000480947 */ /* 0x000fea0003800000 */
[----:B-1----:R-:W1:Y:S01]  /*0e40*/  S2UR UR7, SR_CgaCtaId ;  /* 0x00000000000779c3 */ /* 0x002e620000008800 */
        /* <DEDUP_REMOVED lines=12> */
[----:B-1----:R4:W1:Y:S08]  /*0f10*/  SYNCS.EXCH.64 URZ, [UR7+0x250], UR8 ;  /* 0x0002500807ff75b2 */ /* 0x0028700008000100 */
[----:B------:R4:W1:Y:S01]  /*0f20*/  SYNCS.EXCH.64 URZ, [UR7+0x260], UR4 ;  /* 0x0002600407ff75b2 */ /* 0x0008620008000100 */
[----:B------:R4:W1:Y:S01]  /*0f30*/  SYNCS.EXCH.64 URZ, [UR7+0x258], UR8 ;  /* 0x0002580807ff75b2 */ /* 0x0008620008000100 */
[----:B------:R4:W1:Y:S02]  /*0f40*/  SYNCS.EXCH.64 URZ, [UR7+0x268], UR4 ;  /* 0x0002680407ff75b2 */ /* 0x0008640008000100 */
[----:B----4-:R-:W-:Y:S01]  /*0f50*/  NOP ;  /* 0x0000000000007918 */ /* 0x010fe20000000000 */
.L_x_14:
[----:B-1----:R-:W1:Y:S01]  /*0f60*/  S2UR UR8, SR_CTAID.X ;  /* 0x00000000000879c3 */ /* 0x002e620000002500 */
[----:B------:R-:W-:-:S05]  /*0f70*/  CS2R.32 R163, SR_CgaSize ;  /* 0x0000000000a37805 */ /* 0x000fca0000008a00 */
[----:B------:R-:W-:-:S05]  /*0f80*/  IMAD R163, R163, -0xa0, RZ ;  /* 0xffffff60a3a37824 */ /* 0x000fca00078e02ff */
[----:B------:R-:W-:-:S14]  /*0f90*/  R2UR UR7, R163 ;  /* 0x00000000a30772ca */ /* 0x000fdc00000e0000 */
[----:B------:R-:W4:Y:S01]  /*0fa0*/  LDCU UR7, c[0x0][UR7+0x2b0] ;  /* 0x00005600070777ac */ /* 0x000f220008000800 */
[----:B------:R-:W1:Y:S01]  /*0fb0*/  S2R R19, SR_CTAID.Z ;  /* 0x0000000000137919 */ /* 0x000e620000002700 */
[----:B------:R-:W-:Y:S01]  /*0fc0*/  NOP ;  /* 0x0000000000007918 */ /* 0x000fe20000000000 */
[----:B------:R-:W-:-:S05]  /*0fd0*/  CS2R.32 R163, SR_CgaSize ;  /* 0x0000000000a37805 */ /* 0x000fca0000008a00 */
[----:B------:R-:W-:-:S05]  /*0fe0*/  IMAD R163, R163, -0xa0, RZ ;  /* 0xffffff60a3a37824 */ /* 0x000fca00078e02ff */
[----:B------:R-:W-:-:S14]  /*0ff0*/  R2UR UR4, R163 ;  /* 0x00000000a30472ca */ /* 0x000fdc00000e0000 */
[----:B------:R-:W2:Y:S01]  /*1000*/  LDCU UR4, c[0x0][UR4+0x2b4] ;  /* 0x00005680040477ac */ /* 0x000ea20008000800 */
[----:B------:R-:W3:Y:S08]  /*1010*/  S2UR UR5, SR_CTAID.Y ;  /* 0x00000000000579c3 */ /* 0x000ef00000002600 */
[----:B------:R-:W2:Y:S01]  /*1020*/  LDC R9, c[0x0][0xb24] ;  /* 0x0002c900ff097b82 */ /* 0x000ea20000000800 */
[----:B-1----:R-:W-:-:S02]  /*1030*/  I2FP.F32.U32 R5, UR8 ;  /* 0x0000000800057c45 */ /* 0x002fc40008201000 */
[----:B------:R-:W-:-:S05]  /*1040*/  CS2R.32 R3, SR_CgaSize ;  /* 0x0000000000037805 */ /* 0x000fca0000008a00 */
[----:B------:R-:W-:-:S06]  /*1050*/  IMAD R3, R3, -0xa0, RZ ;  /* 0xffffff6003037824 */ /* 0x000fcc00078e02ff */
[----:B------:R-:W1:Y:S01]  /*1060*/  LDC R3, c[0x0][R3+0x2a0] ;  /* 0x0000a80003037b82 */ /* 0x000e620000000800 */
[----:B------:R-:W-:Y:S01]  /*1070*/  MOV R163, UR8 ;  /* 0x0000000800a37c02 */ /* 0x000fe20008000f00 */
[----:B----4-:R-:W-:Y:S01]  /*1080*/  FMUL R5, R5, UR7 ;  /* 0x0000000705057c20 */ /* 0x010fe20008400000 */
[----:B---3--:R-:W-:Y:S02]  /*1090*/  I2FP.F32.U32 R4, UR5 ;  /* 0x0000000500047c45 */ /* 0x008fe40008201000 */
[----:B------:R-:W-:-:S05]  /*10a0*/  CS2R.32 R2, SR_CgaSize ;  /* 0x0000000000027805 */ /* 0x000fca0000008a00 */
[----:B------:R-:W-:-:S06]  /*10b0*/  IMAD R2, R2, -0xa0, RZ ;  /* 0xffffff6002027824 */ /* 0x000fcc00078e02ff */
[----:B------:R-:W3:Y:S01]  /*10c0*/  LDC R2, c[0x0][R2+0x2a4] ;  /* 0x0000a90002027b82 */ /* 0x000ee20000000800 */
[----:B------:R-:W4:Y:S01]  /*10d0*/  F2I.U32.TRUNC.NTZ R160, R5 ;  /* 0x0000000500a07305 */ /* 0x000f22000020f000 */
[----:B------:R-:W-:Y:S01]  /*10e0*/  MOV R161, UR5 ;  /* 0x0000000500a17c02 */ /* 0x000fe20008000f00 */
[----:B--2---:R-:W-:-:S05]  /*10f0*/  FMUL R4, R4, UR4 ;  /* 0x0000000404047c20 */ /* 0x004fca0008400000 */
[----:B------:R-:W-:Y:S01]  /*1100*/  BAR.SYNC.DEFER_BLOCKING 0x0 ;  /* 0x0000000000007b1d */ /* 0x000fe20000010000 */
[----:B------:R-:W-:-:S05]  /*1110*/  ISETP.GE.AND P0, PT, R9, 0x1, PT ;  /* 0x000000010900780c */ /* 0x000fca0003f06270 */
[----:B------:R-:W2:Y:S01]  /*1120*/  F2I.U32.TRUNC.NTZ R143, R4 ;  /* 0x00000004008f7305 */ /* 0x000ea2000020f000 */
[----:B----4-:R-:W-:-:S05]  /*1130*/  IADD3 R160, PT, PT, -R160, RZ, RZ ;  /* 0x000000ffa0a07210 */ /* 0x010fca0007ffe1ff */
[----:B-1----:R-:W-:Y:S01]  /*1140*/  IMAD R160, R3, R160, UR8 ;  /* 0x0000000803a07e24 */ /* 0x002fe2000f8e02a0 */
[----:B--2---:R-:W-:-:S05]  /*1150*/  IADD3 R143, PT, PT, -R143, RZ, RZ ;  /* 0x000000ff8f8f7210 */ /* 0x004fca0007ffe1ff */
[----:B---3--:R-:W-:Y:S01]  /*1160*/  IMAD R143, R2, R143, UR5 ;  /* 0x00000005028f7e24 */ /* 0x008fe2000f8e028f */
[----:B------:R-:W-:Y:S06]  /*1170*/  @!P0 BRA `(.L_x_15) ;  /* 0x0000000000b88947 */ /* 0x000fec0003800000 */
[----:B------:R-:W1:Y:S01]  /*1180*/  LDC.64 R4, c[0x0][0xb18] ;  /* 0x0002c600ff047b82 */ /* 0x000e620000000a00 */
[----:B------:R-:W-:-:S07]  /*1190*/  ISETP.NE.AND P0, PT, R9, 0x1, PT ;  /* 0x000000010900780c */ /* 0x000fce0003f05270 */
[----:B------:R-:W2:Y:S08]  /*11a0*/  LDC R10, c[0x0][0xb0c] ;  /* 0x0002c300ff0a7b82 */ /* 0x000eb00000000800 */
[----:B------:R-:W3:Y:S08]  /*11b0*/  LDC R11, c[0x0][0x370] ;  /* 0x0000dc00ff0b7b82 */ /* 0x000ef00000000800 */
[----:B------:R-:W4:Y:S01]  /*11c0*/  LDC R12, c[0x0][0x374] ;  /* 0x0000dd00ff0c7b82 */ /* 0x000f220000000800 */
[----:B-1----:R-:W-:-:S07]  /*11d0*/  ISETP.NE.AND P1, PT, R4, 0x1, PT ;  /* 0x000000010400780c */ /* 0x002fce0003f25270 */
[----:B------:R-:W3:Y:S01]  /*11e0*/  LDC.64 R6, c[0x0][0xb10] ;  /* 0x0002c400ff067b82 */ /* 0x000ee20000000a00 */
[----:B--2---:R-:W-:-:S07]  /*11f0*/  ISETP.NE.AND P3, PT, R10, 0x1, PT ;  /* 0x000000010a00780c */ /* 0x004fce0003f65270 */
[----:B------:R-:W1:Y:S08]  /*1200*/  LDC R8, c[0x0][0xb20] ;  /* 0x0002c800ff087b82 */ /* 0x000e700000000800 */
[----:B------:R-:W2:Y:S01]  /*1210*/  LDC.64 R2, c[0x0][0xb28] ;  /* 0x0002ca00ff027b82 */ /* 0x000ea20000000a00 */
[----:B----4-:R-:W-:-:S04]  /*1220*/  IMAD.HI.U32 R13, R12, R5, RZ ;  /* 0x000000050c0d7227 */ /* 0x010fc800078e00ff */
[----:B------:R-:W-:-:S04]  /*1230*/  IMAD.HI.U32 R5, R161, R5, RZ ;  /* 0x00000005a1057227 */ /* 0x000fc800078e00ff */
[----:B---3--:R-:W-:-:S04]  /*1240*/  IMAD.HI.U32 R14, R11, R6, RZ ;  /* 0x000000060b0e7227 */ /* 0x008fc800078e00ff */
[----:B------:R-:W-:Y:S01]  /*1250*/  IMAD.HI.U32 R16, R163, R6, RZ ;  /* 0x00000006a3107227 */ /* 0x000fe200078e00ff */
[-C--:B------:R-:W-:Y:S02]  /*1260*/  @P3 SHF.R.U32.HI R11, RZ, R7.reuse, R14 ;  /* 0x00000007ff0b3219 */ /* 0x080fe4000001160e */
[-C--:B-1----:R-:W-:Y:S02]  /*1270*/  @P1 SHF.R.U32.HI R12, RZ, R8.reuse, R13 ;  /* 0x00000008ff0c1219 */ /* 0x082fe4000001160d */
[----:B------:R-:W-:Y:S02]  /*1280*/  SHF.R.U32.HI R8, RZ, R8, R5 ;  /* 0x00000008ff087219 */ /* 0x000fe40000011605 */
[----:B------:R-:W-:Y:S02]  /*1290*/  SHF.R.U32.HI R16, RZ, R7, R16 ;  /* 0x00000007ff107219 */ /* 0x000fe40000011610 */
[----:B------:R-:W-:Y:S01]  /*12a0*/  SEL R5, R161, R8, !P1 ;  /* 0x00000008a1057207 */ /* 0x000fe20004800000 */
[----:B--2---:R-:W-:Y:S01]  /*12b0*/  IMAD.HI.U32 R14, R12, R2, RZ ;  /* 0x000000020c0e7227 */ /* 0x004fe200078e00ff */
[----:B------:R-:W-:-:S03]  /*12c0*/  SEL R7, R163, R16, !P3 ;  /* 0x00000010a3077207 */ /* 0x000fc60005800000 */
[----:B------:R-:W-:Y:S01]  /*12d0*/  IMAD.HI.U32 R6, R11, R2, RZ ;  /* 0x000000020b067227 */ /* 0x000fe200078e00ff */
[----:B------:R-:W-:-:S04]  /*12e0*/  @P0 SHF.R.U32.HI R12, RZ, R3, R14 ;  /* 0x00000003ff0c0219 */ /* 0x000fc8000001160e */
[----:B------:R-:W-:Y:S01]  /*12f0*/  @P0 SHF.R.U32.HI R11, RZ, R3, R6 ;  /* 0x00000003ff0b0219 */ /* 0x000fe20000011606 */
[----:B------:R-:W-:-:S04]  /*1300*/  IMAD R12, R12, R9, RZ ;  /* 0x000000090c0c7224 */ /* 0x000fc800078e02ff */
[----:B------:R-:W-:Y:S01]  /*1310*/  IMAD R6, R11, R9, RZ ;  /* 0x000000090b067224 */ /* 0x000fe200078e02ff */
[----:B------:R-:W-:-:S04]  /*1320*/  ISETP.GE.AND P1, PT, R5, R12, PT ;  /* 0x0000000c0500720c */ /* 0x000fc80003f26270 */
[----:B------:R-:W-:Y:S01]  /*1330*/  ISETP.GE.OR P1, PT, R7, R6, P1 ;  /* 0x000000060700720c */ /* 0x000fe20000f26670 */
[----:B------:R-:W-:-:S05]  /*1340*/  IMAD.HI.U32 R6, R5, R2, RZ ;  /* 0x0000000205067227 */ /* 0x000fca00078e00ff */
[----:B------:R-:W-:-:S04]  /*1350*/  SHF.R.U32.HI R6, RZ, R3, R6 ;  /* 0x00000003ff067219 */ /* 0x000fc80000011606 */
[----:B------:R-:W-:-:S03]  /*1360*/  SEL R6, R5, R6, !P0 ;  /* 0x0000000605067207 */ /* 0x000fc60004000000 */
[----:B------:R-:W-:Y:S01]  /*1370*/  @!P1 IMAD.HI.U32 R8, R7, R2, RZ ;  /* 0x0000000207089227 */ /* 0x000fe200078e00ff */
[----:B------:R-:W-:-:S04]  /*1380*/  IADD3 R2, PT, PT, -R6, RZ, RZ ;  /* 0x000000ff06027210 */ /* 0x000fc80007ffe1ff */
[----:B------:R-:W-:Y:S01]  /*1390*/  @!P1 SHF.R.U32.HI R8, RZ, R3, R8 ;  /* 0x00000003ff089219 */ /* 0x000fe20000011608 */
[----:B------:R-:W-:-:S03]  /*13a0*/  IMAD R2, R9, R2, R5 ;  /* 0x0000000209027224 */ /* 0x000fc600078e0205 */
[----:B------:R-:W-:Y:S02]  /*13b0*/  @!P1 SEL R3, R7, R8, !P0 ;  /* 0x0000000807039207 */ /* 0x000fe40004000000 */
[----:B------:R-:W-:-:S03]  /*13c0*/  IADD3 R8, PT, PT, -R5, RZ, RZ ;  /* 0x000000ff05087210 */ /* 0x000fc60007ffe1ff */
[--C-:B------:R-:W-:Y:S02]  /*13d0*/  @!P1 IMAD.IADD R6, R6, 0x1, -R3.reuse ;  /* 0x0000000106069824 */ /* 0x100fe400078e0a03 */
[----:B------:R-:W-:Y:S01]  /*13e0*/  @!P1 IMAD R3, R2, R11, R3 ;  /* 0x0000000b02039224 */ /* 0x000fe200078e0203 */
[----:B------:R-:W-:Y:S01]  /*13f0*/  IADD3 R2, PT, PT, -R7, RZ, RZ ;  /* 0x000000ff07027210 */ /* 0x000fe20007ffe1ff */
[----:B------:R-:W-:Y:S02]  /*1400*/  @!P1 IMAD R5, R6, R9, R7 ;  /* 0x0000000906059224 */ /* 0x000fe400078e0207 */
[----:B------:R-:W-:Y:S02]  /*1410*/  IMAD R8, R4, R8, R161 ;  /* 0x0000000804087224 */ /* 0x000fe400078e02a1 */
[----:B------:R-:W-:Y:S02]  /*1420*/  @!P1 IMAD.MOV.U32 R7, RZ, RZ, R3 ;  /* 0x000000ffff079224 */ /* 0x000fe400078e0003 */
[----:B------:R-:W-:-:S02]  /*1430*/  IMAD R2, R10, R2, R163 ;  /* 0x000000020a027224 */ /* 0x000fc400078e02a3 */
[----:B------:R-:W-:Y:S02]  /*1440*/  IMAD R161, R5, R4, R8 ;  /* 0x0000000405a17224 */ /* 0x000fe400078e0208 */
[----:B------:R-:W-:Y:S02]  /*1450*/  IMAD R163, R7, R10, R2 ;  /* 0x0000000a07a37224 */ /* 0x000fe400078e0202 */
.L_x_15:
[----:B------:R-:W1:Y:S01]  /*1460*/  LDCU UR4, c[0x0][0xb30] ;  /* 0x00016600ff0477ac */ /* 0x000e620008000800 */
[----:B------:R-:W2:Y:S08]  /*1470*/  S2UR UR48, SR_CgaCtaId ;  /* 0x00000000003079c3 */ /* 0x000eb00000008800 */
[----:B------:R-:W3:Y:S01]  /*1480*/  LDC R72, c[0x0][0xb24] ;  /* 0x0002c900ff487b82 */ /* 0x000ee20000000800 */
[----:B-1----:R-:W-:-:S09]  /*1490*/  UISETP.NE.AND UP0, UPT, UR4, 0x1, UPT ;  /* 0x000000010400788c */ /* 0x002fd2000bf05270 */
[----:B--2---:R-:W-:Y:S05]  /*14a0*/  BRA.U UP0, `(.L_x_16) ;  /* 0x0000000100407547 */ /* 0x004fea000b800000 */
[----:B------:R-:W1:Y:S08]  /*14b0*/  LDC.64 R4, c[0x0][0xb10] ;  /* 0x0002c400ff047b82 */ /* 0x000e700000000a00 */
[----:B------:R-:W2:Y:S08]  /*14c0*/  LDC.64 R2, c[0x0][0xb18] ;  /* 0x0002c600ff027b82 */ /* 0x000eb00000000a00 */
[----:B------:R-:W4:Y:S08]  /*14d0*/  LDC R6, c[0x0][0xb20] ;  /* 0x0002c800ff067b82 */ /* 0x000f300000000800 */
[----:B------:R-:W3:Y:S01]  /*14e0*/  LDC R8, c[0x0][0xb0c] ;  /* 0x0002c300ff087b82 */ /* 0x000ee20000000800 */
[----:B-1----:R-:W-:-:S05]  /*14f0*/  IMAD.HI.U32 R4, R163, R4, RZ ;  /* 0x00000004a3047227 */ /* 0x002fca00078e00ff */
[----:B------:R-:W-:Y:S01]  /*1500*/  SHF.R.U32.HI R4, RZ, R5, R4 ;  /* 0x00000005ff047219 */ /* 0x000fe20000011604 */
[----:B--2---:R-:W-:Y:S01]  /*1510*/  IMAD.HI.U32 R3, R161, R3, RZ ;  /* 0x00000003a1037227 */ /* 0x004fe200078e00ff */
[----:B------:R-:W-:-:S04]  /*1520*/  ISETP.NE.AND P0, PT, R2, 0x1, PT ;  /* 0x000000010200780c */ /* 0x000fc80003f05270 */
[----:B----4-:R-:W-:-:S04]  /*1530*/  SHF.R.U32.HI R6, RZ, R6, R3 ;  /* 0x00000006ff067219 */ /* 0x010fc80000011603 */
[----:B------:R-:W-:Y:S02]  /*1540*/  SEL R3, R161, R6, !P0 ;  /* 0x00000006a1037207 */ /* 0x000fe40004000000 */
[----:B---3--:R-:W-:-:S04]  /*1550*/  ISETP.NE.AND P1, PT, R8, 0x1, PT ;  /* 0x000000010800780c */ /* 0x008fc80003f25270 */
[----:B------:R-:W-:-:S05]  /*1560*/  SEL R4, R163, R4, !P1 ;  /* 0x00000004a3047207 */ /* 0x000fca0004800000 */
[----:B------:R-:W-:Y:S02]  /*1570*/  IMAD.IADD R5, R3, 0x1, -R4 ;  /* 0x0000000103057824 */ /* 0x000fe400078e0a04 */
[----:B------:R-:W-:Y:S02]  /*1580*/  IMAD.IADD R3, R4, 0x1, -R3 ;  /* 0x0000000104037824 */ /* 0x000fe400078e0a03 */
[----:B------:R-:W-:Y:S02]  /*1590*/  IMAD R163, R5, R8, R163 ;  /* 0x0000000805a37224 */ /* 0x000fe400078e02a3 */
[----:B------:R-:W-:-:S07]  /*15a0*/  IMAD R161, R3, R2, R161 ;  /* 0x0000000203a17224 */ /* 0x000fce00078e02a1 */
.L_x_16:
[----:B------:R-:W-:Y:S01]  /*15b0*/  BAR.SYNC.DEFER_BLOCKING 0x0 ;  /* 0x0000000000007b1d */ /* 0x000fe20000010000 */
[----:B------:R-:W-:Y:S01]  /*15c0*/  UISETP.NE.AND UP0, UPT, UR6, 0x2, UPT ;  /* 0x000000020600788c */ /* 0x000fe2000bf05270 */
[----:B------:R-:W-:Y:S02]  /*15d0*/  ISETP.NE.OR P0, PT, R0, 0x2, !P2 ;  /* 0x000000020000780c */ /* 0x000fe40005705670 */
[----:B------:R-:W-:-:S06]  /*15e0*/  LOP3.LUT R2, R167, 0x1f, RZ, 0xc0, !PT ;  /* 0x0000001fa7027812 */ /* 0x000fcc00078ec0ff */
[----:B------:R-:W-:Y:S05]  /*15f0*/  BRA.U UP0, `(.L_x_17) ;  /* 0x00000029005c7547 */ /* 0x000fea000b800000 */
[----:B------:R-:W1:Y:S01]  /*1600*/  LDCU UR6, c[0x0][0x388] ;  /* 0x00007100ff0677ac */ /* 0x000e620008000800 */
[----:B------:R-:W2:Y:S01]  /*1610*/  LDC R11, c[0x0][0x370] ;  /* 0x0000dc00ff0b7b82 */ /* 0x000ea20000000800 */
[----:B------:R-:W-:Y:S01]  /*1620*/  PLOP3.LUT P1, PT, PT, PT, UP1, 0x80, 0x8 ;  /* 0x000000000008781c */ /* 0x000fe20003f2f018 */
[----:B------:R-:W-:Y:S01]  /*1630*/  IMAD.MOV.U32 R12, RZ, RZ, RZ ;  /* 0x000000ffff0c7224 */ /* 0x000fe200078e00ff */
[----:B------:R-:W4:Y:S01]  /*1640*/  LDCU UR4, c[0x0][0x38c] ;  /* 0x00007180ff0477ac */ /* 0x000f220008000800 */
[----:B------:R-:W-:Y:S02]  /*1650*/  ISETP.EQ.OR P5, PT, R2, RZ, P0 ;  /* 0x000000ff0200720c */ /* 0x000fe400007a2670 */
[----:B------:R-:W-:Y:S01]  /*1660*/  PLOP3.LUT P1, PT, P1, PT, PT, 0x8, 0x80 ;  /* 0x000000000080781c */ /* 0x000fe20000f2e170 */
[----:B------:R-:W3:Y:S01]  /*1670*/  LDCU UR35, c[0x0][0x390] ;  /* 0x00007200ff2377ac */ /* 0x000ee20008000800 */
[----:B------:R-:W2:Y:S01]  /*1680*/  LDC R0, c[0x0][0x374] ;  /* 0x0000dd00ff007b82 */ /* 0x000ea20000000800 */
[----:B------:R-:W2:Y:S01]  /*1690*/  LDCU.64 UR36, c[0x0][0x348] ;  /* 0x00006900ff2477ac */ /* 0x000ea20008000a00 */
[----:B------:R-:W-:Y:S01]  /*16a0*/  UMOV UR33, 0x1 ;  /* 0x0000000100217882 */ /* 0x000fe20000000000 */
[----:B------:R-:W-:Y:S01]  /*16b0*/  UMOV UR32, URZ ;  /* 0x000000ff00207c82 */ /* 0x000fe20008000000 */
[----:B-1----:R-:W-:Y:S01]  /*16c0*/  UIADD3 UR6, UPT, UPT, UR6, 0x1f, URZ ;  /* 0x0000001f06067890 */ /* 0x002fe2000fffe0ff */
[----:B------:R-:W-:Y:S01]  /*16d0*/  UMOV UR20, URZ ;  /* 0x000000ff00147c82 */ /* 0x000fe20008000000 */
[----:B------:R-:W-:-:S02]  /*16e0*/  UMOV UR31, URZ ;  /* 0x000000ff001f7c82 */ /* 0x000fc40008000000 */
[----:B------:R-:W-:-:S04]  /*16f0*/  USHF.R.S32.HI UR5, URZ, 0x1f, UR6 ;  /* 0x0000001fff057899 */ /* 0x000fc80008011406 */
[----:B------:R-:W-:-:S04]  /*1700*/  ULEA.HI UR5, UR5, UR6, URZ, 0x5 ;  /* 0x0000000605057291 */ /* 0x000fc8000f8f28ff */
[----:B------:R-:W-:-:S04]  /*1710*/  USHF.R.S32.HI UR5, URZ, 0x5, UR5 ;  /* 0x00000005ff057899 */ /* 0x000fc80008011405 */
[----:B----4-:R-:W-:-:S04]  /*1720*/  UIMAD UR4, UR5, UR4, URZ ;  /* 0x00000004050472a4 */ /* 0x010fc8000f8e02ff */
[----:B---3--:R-:W-:-:S04]  /*1730*/  UIMAD UR35, UR4, UR35, URZ ;  /* 0x00000023042372a4 */ /* 0x008fc8000f8e02ff */
[----:B------:R-:W-:Y:S02]  /*1740*/  UISETP.NE.AND UP2, UPT, UR35, URZ, UPT ;  /* 0x000000ff2300728c */ /* 0x000fe4000bf45270 */
[----:B------:R-:W-:-:S04]  /*1750*/  UISETP.LT.U32.AND UP0, UPT, UR35, 0x22, UPT ;  /* 0x000000222300788c */ /* 0x000fc8000bf01070 */
[----:B------:R-:W-:-:S04]  /*1760*/  USEL UR34, UR35, 0x22, UP0 ;  /* 0x0000002223227887 */ /* 0x000fc80008000000 */
[----:B------:R-:W-:Y:S02]  /*1770*/  UIADD3 UR23, UPT, UPT, UR34, -0x1, URZ ;  /* 0xffffffff22177890 */ /* 0x000fe4000fffe0ff */
[----:B------:R-:W-:Y:S02]  /*1780*/  @!UP2 UIADD3 UR23, UPT, UPT, UR34, URZ, URZ ;  /* 0x000000ff2217a290 */ /* 0x000fe4000fffe0ff */
[----:B------:R-:W-:Y:S02]  /*1790*/  UIADD3 UR34, UPT, UPT, UR35, -UR34, URZ ;  /* 0x8000002223227290 */ /* 0x000fe4000fffe0ff */
[----:B--2---:R-:W-:-:S12]  /*17a0*/  UIADD3 UR23, UPT, UPT, UR23, 0x1, URZ ;  /* 0x0000000117177890 */ /* 0x004fd8000fffe0ff */
.L_x_33:
[----:B------:R-:W1:Y:S01]  /*17b0*/  S2UR UR22, SR_CgaCtaId ;  /* 0x00000000001679c3 */ /* 0x000e620000008800 */
[----:B------:R-:W-:Y:S01]  /*17c0*/  UMOV UR4, 0x400 ;  /* 0x0000040000047882 */ /* 0x000fe20000000000 */
[----:B------:R-:W-:Y:S01]  /*17d0*/  IMAD.U32 R2, RZ, RZ, UR33 ;  /* 0x00000021ff027e24 */ /* 0x000fe2000f8e00ff */
[----:B------:R-:W-:Y:S01]  /*17e0*/  UISETP.NE.AND UP0, UPT, UR35, URZ, UPT ;  /* 0x000000ff2300728c */ /* 0x000fe2000bf05270 */
[----:B------:R-:W-:Y:S01]  /*17f0*/  R2UR UR27, R161 ;  /* 0x00000000a11b72ca */ /* 0x000fe200000e0000 */
[----:B------:R-:W-:Y:S01]  /*1800*/  IMAD.SHL.U32 R163, R163, 0x80, RZ ;  /* 0x00000080a3a37824 */ /* 0x000fe200078e00ff */
[----:B------:R-:W-:Y:S01]  /*1810*/  UMOV UR30, URZ ;  /* 0x000000ff001e7c82 */ /* 0x000fe20008000000 */
[----:B------:R-:W-:Y:S01]  /*1820*/  SHF.L.U32 R2, R2, 0x1f, RZ ;  /* 0x0000001f02027819 */ /* 0x000fe200000006ff */
[----:B------:R-:W-:Y:S01]  /*1830*/  UMOV UR29, URZ ;  /* 0x000000ff001d7c82 */ /* 0x000fe20008000000 */
[----:B------:R-:W-:-:S08]  /*1840*/  UMOV UR28, URZ ;  /* 0x000000ff001c7c82 */ /* 0x000fd00008000000 */
[----:B------:R-:W-:Y:S02]  /*1850*/  USHF.L.U32 UR27, UR27, 0x6, URZ ;  /* 0x000000061b1b7899 */ /* 0x000fe400080006ff */
[----:B-1----:R-:W-:-:S04]  /*1860*/  ULEA UR22, UR22, UR4, 0x18 ;  /* 0x0000000416167291 */ /* 0x002fc8000f8ec0ff */
[----:B------:R-:W-:-:S09]  /*1870*/  ULEA UR4, UR32, UR22, 0x3 ;  /* 0x0000001620047291 */ /* 0x000fd2000f8e18ff */
[----:B--2---:R1:W2:Y:S01]  /*1880*/  SYNCS.PHASECHK.TRANS64.TRYWAIT P3, [UR4+0x110], R2 ;  /* 0x00011002ff0075a7 */ /* 0x0042a20008061104 */
[----:B---3--:R-:W-:Y:S05]  /*1890*/  BRA.U !UP0, `(.L_x_18) ;  /* 0x00000005086c7547 */ /* 0x008fea000b800000 */
[----:B------:R-:W3:Y:S01]  /*18a0*/  LDC.64 R8, c[0x0][0x480] ;  /* 0x00012000ff087b82 */ /* 0x000ee20000000a00 */
[----:B------:R-:W4:Y:S01]  /*18b0*/  LDCU UR16, c[0x0][0x390] ;  /* 0x00007200ff1077ac */ /* 0x000f220008000800 */
[----:B------:R-:W2:Y:S06]  /*18c0*/  LDCU UR17, c[0x0][0x38c] ;  /* 0x00007180ff1177ac */ /* 0x000eac0008000800 */
[----:B------:R-:W4:Y:S01]  /*18d0*/  LDC.64 R6, c[0x0][0x488] ;  /* 0x00012200ff067b82 */ /* 0x000f220000000a00 */
[----:B------:R-:W2:Y:S01]  /*18e0*/  LDCU.64 UR14, c[0x0][0x4b8] ;  /* 0x00009700ff0e77ac */ /* 0x000ea20008000a00 */
[----:B------:R-:W-:Y:S01]  /*18f0*/  UIADD3 UR31, UPT, UPT, UR23, UR20, URZ ;  /* 0x00000014171f7290 */ /* 0x000fe2000fffe0ff */
[----:B------:R-:W-:-:S05]  /*1900*/  UMOV UR30, URZ ;  /* 0x000000ff001e7c82 */ /* 0x000fca0008000000 */
[----:B-1----:R-:W1:Y:S01]  /*1910*/  LDC.64 R2, c[0x0][0x490] ;  /* 0x00012400ff027b82 */ /* 0x002e620000000a00 */
[----:B------:R-:W-:Y:S01]  /*1920*/  UMOV UR18, UR32 ;  /* 0x0000002000127c82 */ /* 0x000fe20008000000 */
[----:B------:R-:W-:Y:S01]  /*1930*/  UMOV UR28, URZ ;  /* 0x000000ff001c7c82 */ /* 0x000fe20008000000 */
[----:B------:R-:W-:Y:S01]  /*1940*/  UMOV UR29, URZ ;  /* 0x000000ff001d7c82 */ /* 0x000fe20008000000 */
[----:B---3--:R-:W-:Y:S01]  /*1950*/  IMAD.HI.U32 R9, R163, R9, RZ ;  /* 0x00000009a3097227 */ /* 0x008fe200078e00ff */
[----:B------:R-:W-:-:S03]  /*1960*/  ISETP.NE.AND P2, PT, R8, 0x1, PT ;  /* 0x000000010800780c */ /* 0x000fc60003f45270 */
[----:B------:R-:W3:Y:S01]  /*1970*/  LDC.64 R4, c[0x0][0x4b0] ;  /* 0x00012c00ff047b82 */ /* 0x000ee20000000a00 */
[----:B----4-:R-:W-:-:S04]  /*1980*/  SHF.R.U32.HI R6, RZ, R6, R9 ;  /* 0x00000006ff067219 */ /* 0x010fc80000011609 */
[----:B------:R-:W-:Y:S02]  /*1990*/  SEL R6, R163, R6, !P2 ;  /* 0x00000006a3067207 */ /* 0x000fe40005000000 */
[----:B------:R-:W-:Y:S02]  /*19a0*/  ISETP.NE.AND P2, PT, R7, 0x1, PT ;  /* 0x000000010700780c */ /* 0x000fe40003f45270 */
[C---:B------:R-:W-:Y:S01]  /*19b0*/  R2UR UR4, R6.reuse ;  /* 0x00000000060472ca */ /* 0x040fe200000e0000 */
[----:B-1----:R-:W-:-:S04]  /*19c0*/  IMAD.HI.U32 R2, R6, R2, RZ ;  /* 0x0000000206027227 */ /* 0x002fc800078e00ff */
[----:B------:R-:W-:Y:S01]  /*19d0*/  IMAD.MOV R14, RZ, RZ, -R6 ;  /* 0x000000ffff0e7224 */ /* 0x000fe200078e0a06 */
[----:B------:R-:W-:-:S03]  /*19e0*/  SHF.R.U32.HI R2, RZ, R3, R2 ;  /* 0x00000003ff027219 */ /* 0x000fc60000011602 */
[----:B------:R-:W-:Y:S01]  /*19f0*/  IMAD R14, R8, R14, R163 ;  /* 0x0000000e080e7224 */ /* 0x000fe200078e02a3 */
[----:B------:R-:W-:Y:S01]  /*1a00*/  R2UR UR13, R2 ;  /* 0x00000000020d72ca */ /* 0x000fe200000e0000 */
[----:B------:R-:W-:Y:S01]  /*1a10*/  VOTEU.ANY UP0, P2 ;  /* 0x0000000000ff7886 */ /* 0x000fe20001000100 */
[----:B------:R-:W1:Y:S01]  /*1a20*/  LDC.64 R2, c[0x0][0x4d0] ;  /* 0x00013400ff027b82 */ /* 0x000e620000000a00 */
[----:B---3--:R-:W-:Y:S02]  /*1a30*/  R2UR UR8, R4 ;  /* 0x00000000040872ca */ /* 0x008fe400000e0000 */
[----:B------:R-:W-:Y:S02]  /*1a40*/  R2UR UR9, R14 ;  /* 0x000000000e0972ca */ /* 0x000fe400000e0000 */
[----:B------:R-:W-:-:S06]  /*1a50*/  R2UR UR6, R5 ;  /* 0x00000000050672ca */ /* 0x000fcc00000e0000 */
[----:B------:R-:W-:Y:S01]  /*1a60*/  USEL UR13, UR4, UR13, !UP0 ;  /* 0x0000000d040d7287 */ /* 0x000fe2000c000000 */
[----:B------:R-:W3:Y:S05]  /*1a70*/  LDCU.64 UR4, c[0x0][0x4d8] ;  /* 0x00009b00ff0477ac */ /* 0x000eea0008000a00 */
[----:B------:R-:W-:-:S04]  /*1a80*/  IMAD R9, RZ, RZ, -UR13 ;  /* 0x8000000dff097e24 */ /* 0x000fc8000f8e02ff */
[----:B------:R-:W-:Y:S01]  /*1a90*/  IMAD R9, R7, R9, R6 ;  /* 0x0000000907097224 */ /* 0x000fe200078e0206 */
[----:B-1----:R-:W-:-:S04]  /*1aa0*/  R2UR UR11, R2 ;  /* 0x00000000020b72ca */ /* 0x002fc800000e0000 */
[----:B------:R-:W-:Y:S02]  /*1ab0*/  R2UR UR7, R9 ;  /* 0x00000000090772ca */ /* 0x000fe400000e0000 */
[----:B------:R-:W-:-:S07]  /*1ac0*/  R2UR UR12, R3 ;  /* 0x00000000030c72ca */ /* 0x000fce00000e0000 */
[----:B------:R-:W-:-:S06]  /*1ad0*/  UIMAD UR11, UR9, UR8, UR11 ;  /* 0x00000008090b72a4 */ /* 0x000fcc000f8e020b */
[----:B--23--:R-:W-:-:S12]  /*1ae0*/  UIMAD UR12, UR7, UR6, UR12 ;  /* 0x00000006070c72a4 */ /* 0x00cfd8000f8e020c */
.L_x_23:
[----:B------:R-:W-:Y:S01]  /*1af0*/  @!P0 MOV R3, 0x1800 ;  /* 0x0000180000038802 */ /* 0x000fe20000000f00 */
[----:B------:R-:W-:Y:S01]  /*1b00*/  ULEA UR9, UR18, UR22, 0x3 ;  /* 0x0000001612097291 */ /* 0x000fe2000f8e18ff */
[----:B----4-:R-:W-:Y:S11]  /*1b10*/  @P3 BRA `(.L_x_19) ;  /* 0x0000000000103947 */ /* 0x010ff60003800000 */
[----:B------:R-:W-:Y:S04]  /*1b20*/  MOV R2, UR33 ;  /* 0x0000002100027c02 */ /* 0x000fe80008000f00 */
[----:B------:R-:W-:Y:S04]  /*1b30*/  SHF.L.U32 R5, R2, 0x1f, RZ ;  /* 0x0000001f02057819 */ /* 0x000fe800000006ff */
[----:B------:R-:W1:Y:S02]  /*1b40*/  SYNCS.PHASECHK.TRANS64.TRYWAIT P2, [UR9+0x110], R5 ;  /* 0x00011005ff0075a7 */ /* 0x000e640008041109 */
[----:B-1----:R-:W-:Y:S05]  /*1b50*/  @!P2 BRA `(.L_x_20) ;  /* 0x000000640054a947 */ /* 0x002fea0003800000 */
.L_x_19:
[----:B------:R2:W-:Y:S01]  /*1b60*/  @!P0 SYNCS.ARRIVE.TRANS64 RZ, [UR9], R3 ;  /* 0x00000003ffff89a7 */ /* 0x0005e20008000009 */
[----:B------:R-:W-:Y:S04]  /*1b70*/  BSSY.RECONVERGENT B0, `(.L_x_21) ;  /* 0x0000003000007945 */ /* 0x000fe80003800200 */
[----:B------:R-:W-:Y:S05]  /*1b80*/  @P5 BRA `(.L_x_22) ;  /* 0x0000000000045947 */ /* 0x000fea0003800000 */
[----:B------:R-:W-:Y:S05]  /*1b90*/  BPT.TRAP 0x1 ;  /* 0x000000040000795c */ /* 0x000fea0000300000 */
.L_x_22:
[----:B------:R-:W-:Y:S05]  /*1ba0*/  BSYNC.RECONVERGENT B0 ;  /* 0x0000000000007941 */ /* 0x000fea0003800200 */
.L_x_21:
[----:B------:R-:W-:Y:S02]  /*1bb0*/  UIADD3 UR32, UPT, UPT, UR18, 0x1, URZ ;  /* 0x0000000112207890 */ /* 0x000fe4000fffe0ff */
[----:B------:R-:W-:Y:S02]  /*1bc0*/  UIMAD UR7, UR28, UR14, UR4 ;  /* 0x0000000e1c0772a4 */ /* 0x000fe4000f8e0204 */
[----:B------:R-:W-:Y:S02]  /*1bd0*/  UISETP.NE.AND UP0, UPT, UR32, 0x22, UPT ;  /* 0x000000222000788c */ /* 0x000fe4000bf05270 */
[----:B------:R-:W-:Y:S02]  /*1be0*/  UIMAD UR6, UR29, UR15, UR5 ;  /* 0x0000000f1d0672a4 */ /* 0x000fe4000f8e0205 */
[----:B------:R-:W-:Y:S02]  /*1bf0*/  USEL UR8, URZ, 0x1, UP0 ;  /* 0x00000001ff087887 */ /* 0x000fe40008000000 */
[----:B------:R-:W-:Y:S02]  /*1c00*/  USEL UR32, UR32, URZ, UP0 ;  /* 0x000000ff20207287 */ /* 0x000fe40008000000 */
[----:B------:R-:W-:Y:S02]  /*1c10*/  ULOP3.LUT UR33, UR33, UR8, URZ, 0x3c, !UPT ;  /* 0x0000000821217292 */ /* 0x000fe4000f8e3cff */
[----:B------:R-:W-:Y:S02]  /*1c20*/  ULEA UR8, UR32, UR22, 0x3 ;  /* 0x0000001620087291 */ /* 0x000fe4000f8e18ff */
[----:B------:R-:W-:Y:S02]  /*1c30*/  ULEA UR21, UR18, UR22, 0xb ;  /* 0x0000001612157291 */ /* 0x000fe4000f8e58ff */
[----:B------:R-:W-:Y:S01]  /*1c40*/  UIADD3 UR44, UP1, UPT, UR36, 0x80, URZ ;  /* 0x00000080242c7890 */ /* 0x000fe2000ff3e0ff */
[----:B-1----:R-:W-:Y:S01]  /*1c50*/  MOV R2, UR33 ;  /* 0x0000002100027c02 */ /* 0x002fe20008000f00 */
[----:B------:R-:W-:Y:S02]  /*1c60*/  UPRMT UR42, UR7, 0x40, UR6 ;  /* 0x00000040072a7896 */ /* 0x000fe40008000006 */
[----:B------:R-:W-:Y:S01]  /*1c70*/  UIADD3 UR24, UPT, UPT, UR21, 0x26600, URZ ;  /* 0x0002660015187890 */ /* 0x000fe2000fffe0ff */
[----:B--2---:R-:W-:Y:S01]  /*1c80*/  SHF.L.U32 R3, R2, 0x1f, RZ ;  /* 0x0000001f02037819 */ /* 0x004fe200000006ff */
[----:B------:R-:W-:Y:S02]  /*1c90*/  USHF.L.U32 UR10, UR30, 0x5, URZ ;  /* 0x000000051e0a7899 */ /* 0x000fe400080006ff */
[----:B------:R-:W-:Y:S01]  /*1ca0*/  UIADD3.X UR45, UPT, UPT, URZ, UR37, URZ, UP1, !UPT ;  /* 0x00000025ff2d7290 */ /* 0x000fe20008ffe4ff */
[----:B------:R3:W4:Y:S01]  /*1cb0*/  SYNCS.PHASECHK.TRANS64.TRYWAIT P3, [UR8+0x110], R3 ;  /* 0x00011003ff0075a7 */ /* 0x0007220008061108 */
[----:B------:R-:W-:Y:S02]  /*1cc0*/  ULEA UR8, UR18, UR22, 0xc ;  /* 0x0000001612087291 */ /* 0x000fe4000f8e60ff */
[----:B------:R-:W-:Y:S02]  /*1cd0*/  UPRMT UR21, UR42, 0x5410, URZ ;  /* 0x000054102a157896 */ /* 0x000fe400080000ff */
[----:B------:R-:W-:Y:S02]  /*1ce0*/  UIADD3 UR8, UPT, UPT, UR8, 0x4600, URZ ;  /* 0x0000460008087890 */ /* 0x000fe4000fffe0ff */
[----:B------:R-:W-:Y:S02]  /*1cf0*/  UIADD3 UR40, UP0, UPT, UR36, 0x180, URZ ;  /* 0x0000018024287890 */ /* 0x000fe4000ff1e0ff */
[----:B------:R-:W-:Y:S02]  /*1d00*/  UIADD3 UR19, UPT, UPT, UR28, 0x1, URZ ;  /* 0x000000011c137890 */ /* 0x000fe4000fffe0ff */
[----:B------:R-:W-:Y:S02]  /*1d10*/  UIADD3.X UR41, UPT, UPT, URZ, UR37, URZ, UP0, !UPT ;  /* 0x00000025ff297290 */ /* 0x000fe400087fe4ff */
[----:B------:R-:W-:Y:S01]  /*1d20*/  UISETP.NE.AND UP2, UPT, UR19, UR17, UPT ;  /* 0x000000111300728c */ /* 0x000fe2000bf45270 */
[----:B------:R-:W-:Y:S01]  /*1d30*/  UTMALDG.4D.IM2COL [UR8], [UR44], UR21 ;  /* 0x000000082c0073b4 */ /* 0x000fe20008058015 */
[----:B------:R-:W-:Y:S02]  /*1d40*/  UIADD3 UR18, UPT, UPT, UR29, 0x1, URZ ;  /* 0x000000011d127890 */ /* 0x000fe4000fffe0ff */
[----:B------:R-:W-:Y:S02]  /*1d50*/  UIADD3 UR20, UPT, UPT, UR20, 0x1, URZ ;  /* 0x0000000114147890 */ /* 0x000fe4000fffe0ff */
[----:B------:R-:W-:Y:S01]  /*1d60*/  UIADD3 UR42, UPT, UPT, UR30, 0x1, URZ ;  /* 0x000000011e2a7890 */ /* 0x000fe2000fffe0ff */
[----:B------:R-:W-:Y:S01]  /*1d70*/  UMOV UR38, 0x0 ;  /* 0x0000000000267882 */ /* 0x000fe20000000000 */
[----:B------:R-:W-:Y:S01]  /*1d80*/  UMOV UR39, 0x10000000 ;  /* 0x1000000000277882 */ /* 0x000fe20000000000 */
[----:B------:R-:W-:Y:S02]  /*1d90*/  UMOV UR25, UR9 ;  /* 0x0000000900197c82 */ /* 0x000fe40008000000 */
[----:B------:R-:W-:Y:S01]  /*1da0*/  @UP2 UIADD3 UR18, UPT, UPT, UR29, URZ, URZ ;  /* 0x000000ff1d122290 */ /* 0x000fe2000fffe0ff */
[----:B------:R-:W-:Y:S03]  /*1db0*/  UMOV UR26, UR10 ;  /* 0x0000000a001a7c82 */ /* 0x000fe60008000000 */
[----:B------:R-:W-:Y:S01]  /*1dc0*/  UISETP.NE.AND UP0, UPT, UR18, UR16, UPT ;  /* 0x000000101200728c */ /* 0x000fe2000bf05270 */
[----:B------:R1:W-:Y:S10]  /*1dd0*/  UTMALDG.4D [UR24], [UR40], desc[UR38] ;  /* 0x00002618280075b4 */ /* 0x0003f40008019000 */
[----:B------:R-:W-:Y:S07]  /*1de0*/  @UP0 UIADD3 UR42, UPT, UPT, UR30, URZ, URZ ;  /* 0x000000ff1e2a0290 */ /* 0x000fee000fffe0ff */
[----:B------:R-:W-:Y:S01]  /*1df0*/  UMOV UR30, UR42 ;  /* 0x0000002a001e7c82 */ /* 0x000fe20008000000 */
[----:B-1----:R-:W-:Y:S02]  /*1e00*/  USEL UR29, UR18, URZ, UP0 ;  /* 0x000000ff121d7287 */ /* 0x002fe40008000000 */
[----:B------:R-:W-:Y:S02]  /*1e10*/  UISETP.NE.AND UP0, UPT, UR20, UR31, UPT ;  /* 0x0000001f1400728c */ /* 0x000fe4000bf05270 */
[----:B------:R-:W-:Y:S01]  /*1e20*/  USEL UR28, UR19, URZ, UP2 ;  /* 0x000000ff131c7287 */ /* 0x000fe20009000000 */
[----:B------:R-:W-:Y:S06]  /*1e30*/  UMOV UR18, UR32 ;  /* 0x0000002000127c82 */ /* 0x000fec0008000000 */
[----:B---3--:R-:W-:Y:S05]  /*1e40*/  BRA.U UP0, `(.L_x_23) ;  /* 0xfffffffd00287547 */ /* 0x008fea000b83ffff */
.L_x_18:
[----:B------:R-:W-:Y:S01]  /*1e50*/  ULEA UR4, UR32, UR22, 0x3 ;  /* 0x0000001620047291 */ /* 0x000fe2000f8e18ff */
[----:B-1----:R-:W-:Y:S01]  /*1e60*/  MOV R2, UR33 ;  /* 0x0000002100027c02 */ /* 0x002fe20008000f00 */
[----:B------:R-:W-:Y:S01]  /*1e70*/  @!P1 SYNCS.ARRIVE.TRANS64.A1T0 RZ, [UR22+0x238], RZ ;  /* 0x000238ffffff99a7 */ /* 0x000fe20008100016 */
[----:B------:R-:W-:Y:S02]  /*1e80*/  UISETP.GE.AND UP0, UPT, UR34, 0x1, UPT ;  /* 0x000000012200788c */ /* 0x000fe4000bf06270 */
[----:B------:R-:W-:-:S04]  /*1e90*/  SHF.L.U32 R2, R2, 0x1f, RZ ;  /* 0x0000001f02027819 */ /* 0x000fc800000006ff */
[----:B------:R1:W3:Y:S03]  /*1ea0*/  SYNCS.PHASECHK.TRANS64.TRYWAIT P2, [UR4+0x110], R2 ;  /* 0x00011002ff0075a7 */ /* 0x0002e60008041104 */
[----:B------:R-:W-:Y:S05]  /*1eb0*/  BRA.U !UP0, `(.L_x_24) ;  /* 0x0000000508747547 */ /* 0x000fea000b800000 */
[----:B------:R-:W4:Y:S01]  /*1ec0*/  LDC.64 R8, c[0x0][0x480] ;  /* 0x00012000ff087b82 */ /* 0x000f220000000a00 */
[----:B------:R-:W2:Y:S01]  /*1ed0*/  LDCU UR25, c[0x0][0x390] ;  /* 0x00007200ff1977ac */ /* 0x000ea20008000800 */
[----:B------:R-:W2:Y:S06]  /*1ee0*/  LDCU UR26, c[0x0][0x38c] ;  /* 0x00007180ff1a77ac */ /* 0x000eac0008000800 */
[----:B------:R-:W4:Y:S01]  /*1ef0*/  LDC.64 R6, c[0x0][0x488] ;  /* 0x00012200ff067b82 */ /* 0x000f220000000a00 */
[----:B------:R-:W2:Y:S01]  /*1f00*/  LDCU.64 UR14, c[0x0][0x4b8] ;  /* 0x00009700ff0e77ac */ /* 0x000ea20008000a00 */
[----:B------:R-:W-:Y:S01]  /*1f10*/  UIADD3 UR31, UPT, UPT, UR34, UR31, URZ ;  /* 0x0000001f221f7290 */ /* 0x000fe2000fffe0ff */
[----:B------:R-:W-:-:S05]  /*1f20*/  UMOV UR40, UR34 ;  /* 0x0000002200287c82 */ /* 0x000fca0008000000 */
[----:B-1----:R-:W1:Y:S01]  /*1f30*/  LDC.64 R2, c[0x0][0x490] ;  /* 0x00012400ff027b82 */ /* 0x002e620000000a00 */
[----:B------:R-:W-:Y:S01]  /*1f40*/  UMOV UR38, UR32 ;  /* 0x0000002000267c82 */ /* 0x000fe20008000000 */
[----:B----4-:R-:W-:Y:S01]  /*1f50*/  IMAD.HI.U32 R9, R163, R9, RZ ;  /* 0x00000009a3097227 */ /* 0x010fe200078e00ff */
[----:B------:R-:W-:-:S05]  /*1f60*/  ISETP.NE.AND P1, PT, R8, 0x1, PT ;  /* 0x000000010800780c */ /* 0x000fca0003f25270 */
[----:B------:R-:W4:Y:S01]  /*1f70*/  LDC.64 R4, c[0x0][0x4b0] ;  /* 0x00012c00ff047b82 */ /* 0x000f220000000a00 */
[----:B------:R-:W-:-:S04]  /*1f80*/  SHF.R.U32.HI R6, RZ, R6, R9 ;  /* 0x00000006ff067219 */ /* 0x000fc80000011609 */
        /* <DEDUP_REMOVED lines=10> */
[----:B----4-:R-:W-:Y:S02]  /*2030*/  R2UR UR8, R4 ;  /* 0x00000000040872ca */ /* 0x010fe400000e0000 */
[----:B------:R-:W-:Y:S02]  /*2040*/  R2UR UR9, R9 ;  /* 0x00000000090972ca */ /* 0x000fe400000e0000 */
[----:B------:R-:W-:-:S06]  /*2050*/  R2UR UR6, R5 ;  /* 0x00000000050672ca */ /* 0x000fcc00000e0000 */
[----:B------:R-:W-:Y:S01]  /*2060*/  USEL UR13, UR4, UR13, !UP0 ;  /* 0x0000000d040d7287 */ /* 0x000fe2000c000000 */
[----:B------:R-:W4:Y:S05]  /*2070*/  LDCU.64 UR4, c[0x0][0x4d8] ;  /* 0x00009b00ff0477ac */ /* 0x000f2a0008000a00 */
[----:B------:R-:W-:-:S04]  /*2080*/  IMAD R14, RZ, RZ, -UR13 ;  /* 0x8000000dff0e7e24 */ /* 0x000fc8000f8e02ff */
[----:B------:R-:W-:Y:S01]  /*2090*/  IMAD R14, R7, R14, R6 ;  /* 0x0000000e070e7224 */ /* 0x000fe200078e0206 */
[----:B-1----:R-:W-:-:S04]  /*20a0*/  R2UR UR11, R2 ;  /* 0x00000000020b72ca */ /* 0x002fc800000e0000 */
[----:B------:R-:W-:Y:S02]  /*20b0*/  R2UR UR7, R14 ;  /* 0x000000000e0772ca */ /* 0x000fe400000e0000 */
[----:B------:R-:W-:-:S07]  /*20c0*/  R2UR UR12, R3 ;  /* 0x00000000030c72ca */ /* 0x000fce00000e0000 */
[----:B------:R-:W-:-:S06]  /*20d0*/  UIMAD UR11, UR9, UR8, UR11 ;  /* 0x00000008090b72a4 */ /* 0x000fcc000f8e020b */
[----:B--2-4-:R-:W-:-:S12]  /*20e0*/  UIMAD UR12, UR7, UR6, UR12 ;  /* 0x00000006070c72a4 */ /* 0x014fd8000f8e020c */
.L_x_29:
[----:B------:R-:W-:Y:S01]  /*20f0*/  @!P0 MOV R3, 0x1800 ;  /* 0x0000180000038802 */ /* 0x000fe20000000f00 */
[----:B------:R-:W-:Y:S01]  /*2100*/  ULEA UR9, UR38, UR22, 0x3 ;  /* 0x0000001626097291 */ /* 0x000fe2000f8e18ff */
[----:B--23--:R-:W-:Y:S11]  /*2110*/  @P2 BRA `(.L_x_25) ;  /* 0x0000000000102947 */ /* 0x00cff60003800000 */
[----:B------:R-:W-:Y:S04]  /*2120*/  MOV R2, UR33 ;  /* 0x0000002100027c02 */ /* 0x000fe80008000f00 */
[----:B------:R-:W-:Y:S04]  /*2130*/  SHF.L.U32 R5, R2, 0x1f, RZ ;  /* 0x0000001f02057819 */ /* 0x000fe800000006ff */
[----:B------:R-:W1:Y:S02]  /*2140*/  SYNCS.PHASECHK.TRANS64.TRYWAIT P1, [UR9+0x110], R5 ;  /* 0x00011005ff0075a7 */ /* 0x000e640008021109 */
[----:B-1----:R-:W-:Y:S05]  /*2150*/  @!P1 BRA `(.L_x_26) ;  /* 0x0000005c00ec9947 */ /* 0x002fea0003800000 */
.L_x_25:
[----:B------:R2:W-:Y:S01]  /*2160*/  @!P0 SYNCS.ARRIVE.TRANS64 RZ, [UR9], R3 ;  /* 0x00000003ffff89a7 */ /* 0x0005e20008000009 */
[----:B------:R-:W-:Y:S04]  /*2170*/  BSSY.RECONVERGENT B0, `(.L_x_27) ;  /* 0x0000003000007945 */ /* 0x000fe80003800200 */
[----:B------:R-:W-:Y:S05]  /*2180*/  @P5 BRA `(.L_x_28) ;  /* 0x0000000000045947 */ /* 0x000fea0003800000 */
[----:B------:R-:W-:Y:S05]  /*2190*/  BPT.TRAP 0x1 ;  /* 0x000000040000795c */ /* 0x000fea0000300000 */
.L_x_28:
[----:B------:R-:W-:Y:S05]  /*21a0*/  BSYNC.RECONVERGENT B0 ;  /* 0x0000000000007941 */ /* 0x000fea0003800200 */
.L_x_27:
        /* <DEDUP_REMOVED lines=8> */
[----:B------:R-:W-:Y:S02]  /*2230*/  UIADD3 UR39, UPT, UPT, UR28, 0x1, URZ ;  /* 0x000000011c277890 */ /* 0x000fe4000fffe0ff */
[----:B------:R-:W-:Y:S01]  /*2240*/  UIADD3 UR46, UP1, UPT, UR36, 0x80, URZ ;  /* 0x00000080242e7890 */ /* 0x000fe2000ff3e0ff */
[----:B-1----:R-:W-:Y:S01]  /*2250*/  MOV R2, UR33 ;  /* 0x0000002100027c02 */ /* 0x002fe20008000f00 */
[----:B------:R-:W-:Y:S02]  /*2260*/  UPRMT UR41, UR6, 0x40, UR7 ;  /* 0x0000004006297896 */ /* 0x000fe40008000007 */
[----:B------:R-:W-:Y:S01]  /*2270*/  UISETP.NE.AND UP2, UPT, UR39, UR26, UPT ;  /* 0x0000001a2700728c */ /* 0x000fe2000bf45270 */
[----:B--2---:R-:W-:Y:S01]  /*2280*/  SHF.L.U32 R3, R2, 0x1f, RZ ;  /* 0x0000001f02037819 */ /* 0x004fe200000006ff */
[----:B------:R-:W-:Y:S02]  /*2290*/  USHF.L.U32 UR10, UR30, 0x5, URZ ;  /* 0x000000051e0a7899 */ /* 0x000fe400080006ff */
[----:B------:R-:W-:Y:S01]  /*22a0*/  UIADD3.X UR47, UPT, UPT, URZ, UR37, URZ, UP1, !UPT ;  /* 0x00000025ff2f7290 */ /* 0x000fe20008ffe4ff */
[----:B------:R1:W2:Y:S01]  /*22b0*/  SYNCS.PHASECHK.TRANS64.TRYWAIT P2, [UR8+0x110], R3 ;  /* 0x00011003ff0075a7 */ /* 0x0002a20008041108 */
[----:B------:R-:W-:Y:S02]  /*22c0*/  ULEA UR8, UR38, UR22, 0xc ;  /* 0x0000001626087291 */ /* 0x000fe4000f8e60ff */
[----:B------:R-:W-:Y:S02]  /*22d0*/  UPRMT UR48, UR41, 0x5410, URZ ;  /* 0x0000541029307896 */ /* 0x000fe400080000ff */
[----:B------:R-:W-:Y:S02]  /*22e0*/  UIADD3 UR8, UPT, UPT, UR8, 0x4600, URZ ;  /* 0x0000460008087890 */ /* 0x000fe4000fffe0ff */
[----:B------:R-:W-:Y:S02]  /*22f0*/  UIADD3 UR44, UP0, UPT, UR36, 0x180, URZ ;  /* 0x00000180242c7890 */ /* 0x000fe4000ff1e0ff */
[----:B------:R-:W-:Y:S02]  /*2300*/  ULEA UR16, UR38, UR22, 0xb ;  /* 0x0000001626107291 */ /* 0x000fe4000f8e58ff */
[----:B------:R-:W-:Y:S02]  /*2310*/  UIADD3.X UR45, UPT, UPT, URZ, UR37, URZ, UP0, !UPT ;  /* 0x00000025ff2d7290 */ /* 0x000fe400087fe4ff */
[----:B------:R-:W-:Y:S01]  /*2320*/  UIADD3 UR16, UPT, UPT, UR16, 0x26600, URZ ;  /* 0x0002660010107890 */ /* 0x000fe2000fffe0ff */
[----:B------:R1:W-:Y:S01]  /*2330*/  UTMALDG.4D.IM2COL [UR8], [UR46], UR48 ;  /* 0x000000082e0073b4 */ /* 0x0003e20008058030 */
[----:B------:R-:W-:Y:S02]  /*2340*/  UIADD3 UR38, UPT, UPT, UR29, 0x1, URZ ;  /* 0x000000011d267890 */ /* 0x000fe4000fffe0ff */
[----:B------:R-:W-:Y:S02]  /*2350*/  @UP2 UIADD3 UR38, UPT, UPT, UR29, URZ, URZ ;  /* 0x000000ff1d262290 */ /* 0x000fe4000fffe0ff */
[----:B------:R-:W-:Y:S02]  /*2360*/  UIADD3 UR41, UPT, UPT, UR30, 0x1, URZ ;  /* 0x000000011e297890 */ /* 0x000fe4000fffe0ff */
[----:B------:R-:W-:Y:S02]  /*2370*/  UISETP.NE.AND UP0, UPT, UR38, UR25, UPT ;  /* 0x000000192600728c */ /* 0x000fe4000bf05270 */
[----:B------:R-:W-:Y:S01]  /*2380*/  UIADD3 UR49, UPT, UPT, UR40, -0x1, URZ ;  /* 0xffffffff28317890 */ /* 0x000fe2000fffe0ff */
[----:B------:R-:W-:Y:S01]  /*2390*/  UMOV UR42, 0x0 ;  /* 0x00000000002a7882 */ /* 0x000fe20000000000 */
[----:B------:R-:W-:Y:S01]  /*23a0*/  UMOV UR43, 0x10000000 ;  /* 0x10000000002b7882 */ /* 0x000fe20000000000 */
[----:B------:R-:W-:Y:S01]  /*23b0*/  UMOV UR19, UR27 ;  /* 0x0000001b00137c82 */ /* 0x000fe20008000000 */
[----:B------:R-:W-:Y:S01]  /*23c0*/  UMOV UR20, UR28 ;  /* 0x0000001c00147c82 */ /* 0x000fe20008000000 */
[----:B------:R-:W-:Y:S01]  /*23d0*/  USEL UR28, UR39, URZ, UP2 ;  /* 0x000000ff271c7287 */ /* 0x000fe20009000000 */
[----:B------:R-:W-:Y:S03]  /*23e0*/  UMOV UR21, UR29 ;  /* 0x0000001d00157c82 */ /* 0x000fe60008000000 */
[----:B------:R-:W-:Y:S02]  /*23f0*/  @UP0 UIADD3 UR41, UPT, UPT, UR30, URZ, URZ ;  /* 0x000000ff1e290290 */ /* 0x000fe4000fffe0ff */
[----:B------:R-:W-:Y:S01]  /*2400*/  USEL UR29, UR38, URZ, UP0 ;  /* 0x000000ff261d7287 */ /* 0x000fe20008000000 */
[----:B------:R-:W-:Y:S01]  /*2410*/  UMOV UR17, UR9 ;  /* 0x0000000900117c82 */ /* 0x000fe20008000000 */
[----:B------:R-:W-:Y:S01]  /*2420*/  UMOV UR18, UR10 ;  /* 0x0000000a00127c82 */ /* 0x000fe20008000000 */
[----:B------:R-:W-:Y:S01]  /*2430*/  UISETP.GT.U32.AND UP0, UPT, UR40, 0x1, UPT ;  /* 0x000000012800788c */ /* 0x000fe2000bf04070 */
[----:B------:R1:W-:Y:S01]  /*2440*/  UTMALDG.4D [UR16], [UR44], desc[UR42] ;  /* 0x00002a102c0075b4 */ /* 0x0003e20008019000 */
[----:B------:R-:W-:Y:S01]  /*2450*/  UMOV UR38, UR32 ;  /* 0x0000002000267c82 */ /* 0x000fe20008000000 */
[----:B------:R-:W-:Y:S01]  /*2460*/  UMOV UR40, UR49 ;  /* 0x0000003100287c82 */ /* 0x000fe20008000000 */
[----:B------:R-:W-:Y:S05]  /*2470*/  UMOV UR30, UR41 ;  /* 0x00000029001e7c82 */ /* 0x000fea0008000000 */
[----:B-1----:R-:W-:Y:S05]  /*2480*/  BRA.U UP0, `(.L_x_29) ;  /* 0xfffffffd00187547 */ /* 0x002fea000b83ffff */
.L_x_24:
[----:B------:R-:W-:Y:S01]  /*2490*/  SHF.L.U32 R3, R12, 0x1f, RZ ;  /* 0x0000001f0c037819 */ /* 0x000fe200000006ff */
[----:B------:R-:W-:-:S03]  /*24a0*/  NOP ;  /* 0x0000000000007918 */ /* 0x000fc60000000000 */
[----:B------:R-:W4:Y:S02]  /*24b0*/  SYNCS.PHASECHK.TRANS64.TRYWAIT P1, [UR22+0x240], R3 ;  /* 0x00024003ff0075a7 */ /* 0x000f240008021116 */
[----:B----4-:R-:W-:Y:S05]  /*24c0*/  @!P1 BRA `(.L_x_30) ;  /* 0x0000005c00289947 */ /* 0x010fea0003800000 */
.L_x_121:
[----:B------:R-:W4:Y:S01]  /*24d0*/  LDS.128 R4, [UR22+0x280] ;  /* 0x00028016ff047984 */ /* 0x000f220008000c00 */
[----:B------:R-:W-:Y:S01]  /*24e0*/  UIADD3 UR4, UPT, UPT, UR22, 0x248, URZ ;  /* 0x0000024816047890 */ /* 0x000fe2000fffe0ff */
[----:B------:R-:W-:Y:S01]  /*24f0*/  ISETP.GE.AND P1, PT, R72, 0x1, PT ;  /* 0x000000014800780c */ /* 0x000fe20003f26270 */
[----:B------:R-:W-:Y:S01]  /*2500*/  @!PT LDS RZ, [RZ] ;  /* 0x00000000fffff984 */ /* 0x000fe20000000800 */
[----:B------:R-:W-:Y:S01]  /*2510*/  @!PT LDS RZ, [RZ] ;  /* 0x00000000fffff984 */ /* 0x000fe20000000800 */
[----:B------:R-:W-:Y:S01]  /*2520*/  @!PT LDS RZ, [RZ] ;  /* 0x00000000fffff984 */ /* 0x000fe20000000800 */
[----:B------:R-:W-:Y:S01]  /*2530*/  @!PT LDS RZ, [RZ] ;  /* 0x00000000fffff984 */ /* 0x000fe20000000800 */
[----:B------:R1:W-:Y:S06]  /*2540*/  MEMBAR.ALL.CTA ;  /* 0x0000000000007992 */ /* 0x0003ec0000008000 */
[----:B-1----:R-:W1:Y:S01]  /*2550*/  FENCE.VIEW.ASYNC.S ;  /* 0x00000000000073c6 */ /* 0x002e620000000000 */
[----:B------:R-:W-:-:S09]  /*2560*/  UPRMT UR4, URZ, 0x654, UR4 ;  /* 0x00000654ff047896 */ /* 0x000fd20008000004 */
[----:B-1----:R-:W-:Y:S01]  /*2570*/  SYNCS.ARRIVE.TRANS64.RED.A1T0 RZ, [UR4], RZ ;  /* 0x000000ffffff79a7 */ /* 0x002fe20008100404 */
[----:B----4-:R-:W-:-:S13]  /*2580*/  LOP3.LUT P4, RZ, R6, 0x1, RZ, 0xc0, !PT ;  /* 0x0000000106ff7812 */ /* 0x010fda000788c0ff */
[----:B------:R-:W-:Y:S02]  /*2590*/  @P4 MOV R13, R4 ;  /* 0x00000004000d4202 */ /* 0x000fe40000000f00 */
[----:B------:R-:W-:Y:S01]  /*25a0*/  @P4 LOP3.LUT R10, R5, 0xffff, RZ, 0xc0, !PT ;  /* 0x0000ffff050a4812 */ /* 0x000fe200078ec0ff */
[----:B------:R-:W-:Y:S06]  /*25b0*/  @!P1 BRA `(.L_x_31) ;  /* 0x0000000000b89947 */ /* 0x000fec0003800000 */
[----:B------:R-:W1:Y:S01]  /*25c0*/  LDC.64 R4, c[0x0][0xb18] ;  /* 0x0002c600ff047b82 */ /* 0x000e620000000a00 */
[----:B--2---:R-:W-:-:S07]  /*25d0*/  ISETP.NE.AND P3, PT, R72, 0x1, PT ;  /* 0x000000014800780c */ /* 0x004fce0003f65270 */
[----:B------:R-:W2:Y:S08]  /*25e0*/  LDC.64 R6, c[0x0][0xb10] ;  /* 0x0002c400ff067b82 */ /* 0x000eb00000000a00 */
[----:B------:R-:W4:Y:S08]  /*25f0*/  LDC R8, c[0x0][0xb20] ;  /* 0x0002c800ff087b82 */ /* 0x000f300000000800 */
[----:B------:R-:W3:Y:S01]  /*2600*/  LDC R14, c[0x0][0xb0c] ;  /* 0x0002c300ff0e7b82 */ /* 0x000ee20000000800 */
[----:B-1----:R-:W-:Y:S01]  /*2610*/  IMAD.HI.U32 R9, R0, R5, RZ ;  /* 0x0000000500097227 */ /* 0x002fe200078e00ff */
[----:B------:R-:W-:-:S03]  /*2620*/  ISETP.NE.AND P1, PT, R4, 0x1, PT ;  /* 0x000000010400780c */ /* 0x000fc60003f25270 */
[----:B------:R-:W-:-:S03]  /*2630*/  IMAD.HI.U32 R5, R10, R5, RZ ;  /* 0x000000050a057227 */ /* 0x000fc600078e00ff */
[----:B------:R-:W1:Y:S01]  /*2640*/  LDC.64 R2, c[0x0][0xb28] ;  /* 0x0002ca00ff027b82 */ /* 0x000e620000000a00 */
[----:B--2---:R-:W-:-:S04]  /*2650*/  IMAD.HI.U32 R16, R11, R6, RZ ;  /* 0x000000060b107227 */ /* 0x004fc800078e00ff */
[----:B------:R-:W-:Y:S01]  /*2660*/  IMAD.HI.U32 R18, R13, R6, RZ ;  /* 0x000000060d127227 */ /* 0x000fe200078e00ff */
[----:B------:R-:W-:Y:S02]  /*2670*/  SHF.R.U32.HI R16, RZ, R7, R16 ;  /* 0x00000007ff107219 */ /* 0x000fe40000011610 */
[-C--:B----4-:R-:W-:Y:S02]  /*2680*/  SHF.R.U32.HI R9, RZ, R8.reuse, R9 ;  /* 0x00000008ff097219 */ /* 0x090fe40000011609 */
[----:B------:R-:W-:Y:S02]  /*2690*/  SHF.R.U32.HI R5, RZ, R8, R5 ;  /* 0x00000008ff057219 */ /* 0x000fe40000011605 */
[----:B------:R-:W-:Y:S02]  /*26a0*/  SEL R9, R0, R9, !P1 ;  /* 0x0000000900097207 */ /* 0x000fe40004800000 */
[----:B------:R-:W-:Y:S02]  /*26b0*/  SHF.R.U32.HI R18, RZ, R7, R18 ;  /* 0x00000007ff127219 */ /* 0x000fe40000011612 */
[----:B---3--:R-:W-:-:S02]  /*26c0*/  ISETP.NE.AND P2, PT, R14, 0x1, PT ;  /* 0x000000010e00780c */ /* 0x008fc40003f45270 */
[----:B------:R-:W-:Y:S02]  /*26d0*/  SEL R5, R10, R5, !P1 ;  /* 0x000000050a057207 */ /* 0x000fe40004800000 */
[----:B------:R-:W-:Y:S02]  /*26e0*/  SEL R15, R11, R16, !P2 ;  /* 0x000000100b0f7207 */ /* 0x000fe40005000000 */
[----:B------:R-:W-:Y:S01]  /*26f0*/  SEL R7, R13, R18, !P2 ;  /* 0x000000120d077207 */ /* 0x000fe20005000000 */
[----:B-1----:R-:W-:-:S04]  /*2700*/  IMAD.HI.U32 R16, R9, R2, RZ ;  /* 0x0000000209107227 */ /* 0x002fc800078e00ff */
[----:B------:R-:W-:Y:S01]  /*2710*/  IMAD.HI.U32 R6, R15, R2, RZ ;  /* 0x000000020f067227 */ /* 0x000fe200078e00ff */
[----:B------:R-:W-:-:S04]  /*2720*/  @P3 SHF.R.U32.HI R9, RZ, R3, R16 ;  /* 0x00000003ff093219 */ /* 0x000fc80000011610 */
[----:B------:R-:W-:Y:S01]  /*2730*/  @P3 SHF.R.U32.HI R15, RZ, R3, R6 ;  /* 0x00000003ff0f3219 */ /* 0x000fe20000011606 */
[----:B------:R-:W-:-:S04]  /*2740*/  IMAD R9, R72, R9, RZ ;  /* 0x0000000948097224 */ /* 0x000fc800078e02ff */
[----:B------:R-:W-:Y:S01]  /*2750*/  IMAD R6, R72, R15, RZ ;  /* 0x0000000f48067224 */ /* 0x000fe200078e02ff */
[C---:B------:R-:W-:Y:S02]  /*2760*/  ISETP.GE.AND P1, PT, R5.reuse, R9, PT ;  /* 0x000000090500720c */ /* 0x040fe40003f26270 */
[----:B------:R-:W-:Y:S02]  /*2770*/  IADD3 R9, PT, PT, -R5, RZ, RZ ;  /* 0x000000ff05097210 */ /* 0x000fe40007ffe1ff */
[----:B------:R-:W-:Y:S01]  /*2780*/  ISETP.GE.OR P1, PT, R7, R6, P1 ;  /* 0x000000060700720c */ /* 0x000fe20000f26670 */
[----:B------:R-:W-:-:S04]  /*2790*/  IMAD.HI.U32 R6, R5, R2, RZ ;  /* 0x0000000205067227 */ /* 0x000fc800078e00ff */
[----:B------:R-:W-:Y:S01]  /*27a0*/  IMAD R9, R4, R9, R10 ;  /* 0x0000000904097224 */ /* 0x000fe200078e020a */
[----:B------:R-:W-:-:S04]  /*27b0*/  SHF.R.U32.HI R6, RZ, R3, R6 ;  /* 0x00000003ff067219 */ /* 0x000fc80000011606 */
[----:B------:R-:W-:-:S03]  /*27c0*/  SEL R6, R5, R6, !P3 ;  /* 0x0000000605067207 */ /* 0x000fc60005800000 */
[----:B------:R-:W-:-:S04]  /*27d0*/  @!P1 IMAD.HI.U32 R8, R7, R2, RZ ;  /* 0x0000000207089227 */ /* 0x000fc800078e00ff */
[----:B------:R-:W-:Y:S01]  /*27e0*/  IMAD.MOV R2, RZ, RZ, -R6 ;  /* 0x000000ffff027224 */ /* 0x000fe200078e0a06 */
[----:B------:R-:W-:-:S03]  /*27f0*/  @!P1 SHF.R.U32.HI R8, RZ, R3, R8 ;  /* 0x00000003ff089219 */ /* 0x000fc60000011608 */
[----:B------:R-:W-:Y:S01]  /*2800*/  IMAD R2, R72, R2, R5 ;  /* 0x0000000248027224 */ /* 0x000fe200078e0205 */
[----:B------:R-:W-:-:S05]  /*2810*/  @!P1 SEL R3, R7, R8, !P3 ;  /* 0x0000000807039207 */ /* 0x000fca0005800000 */
[--C-:B------:R-:W-:Y:S02]  /*2820*/  @!P1 IMAD.IADD R6, R6, 0x1, -R3.reuse ;  /* 0x0000000106069824 */ /* 0x100fe400078e0a03 */
[----:B------:R-:W-:Y:S01]  /*2830*/  @!P1 IMAD R3, R2, R15, R3 ;  /* 0x0000000f02039224 */ /* 0x000fe200078e0203 */
[----:B------:R-:W-:Y:S01]  /*2840*/  IADD3 R2, PT, PT, -R7, RZ, RZ ;  /* 0x000000ff07027210 */ /* 0x000fe20007ffe1ff */
[----:B------:R-:W-:Y:S02]  /*2850*/  @!P1 IMAD R5, R72, R6, R7 ;  /* 0x0000000648059224 */ /* 0x000fe400078e0207 */
[----:B------:R-:W-:Y:S02]  /*2860*/  @!P1 IMAD.MOV.U32 R7, RZ, RZ, R3 ;  /* 0x000000ffff079224 */ /* 0x000fe400078e0003 */
[----:B------:R-:W-:Y:S02]  /*2870*/  IMAD R2, R14, R2, R13 ;  /* 0x000000020e027224 */ /* 0x000fe400078e020d */
[----:B------:R-:W-:-:S02]  /*2880*/  IMAD R10, R5, R4, R9 ;  /* 0x00000004050a7224 */ /* 0x000fc400078e0209 */
[----:B------:R-:W-:Y:S02]  /*2890*/  IMAD R13, R7, R14, R2 ;  /* 0x0000000e070d7224 */ /* 0x000fe400078e0202 */
.L_x_31:
[----:B------:R-:W1:Y:S02]  /*28a0*/  LDCU UR4, c[0x0][0xb30] ;  /* 0x00016600ff0477ac */ /* 0x000e640008000800 */
[----:B-1----:R-:W-:-:S09]  /*28b0*/  UISETP.NE.AND UP0, UPT, UR4, 0x1, UPT ;  /* 0x000000010400788c */ /* 0x002fd2000bf05270 */
[----:B------:R-:W-:Y:S05]  /*28c0*/  BRA.U UP0, `(.L_x_32) ;  /* 0x0000000100407547 */ /* 0x000fea000b800000 */
[----:B------:R-:W1:Y:S08]  /*28d0*/  LDC.64 R4, c[0x0][0xb10] ;  /* 0x0002c400ff047b82 */ /* 0x000e700000000a00 */
[----:B------:R-:W4:Y:S08]  /*28e0*/  LDC.64 R2, c[0x0][0xb18] ;  /* 0x0002c600ff027b82 */ /* 0x000f300000000a00 */
[----:B------:R-:W2:Y:S08]  /*28f0*/  LDC R6, c[0x0][0xb20] ;  /* 0x0002c800ff067b82 */ /* 0x000eb00000000800 */
[----:B------:R-:W3:Y:S01]  /*2900*/  LDC R8, c[0x0][0xb0c] ;  /* 0x0002c300ff087b82 */ /* 0x000ee20000000800 */
[----:B-1----:R-:W-:-:S05]  /*2910*/  IMAD.HI.U32 R4, R13, R4, RZ ;  /* 0x000000040d047227 */ /* 0x002fca00078e00ff */
[----:B------:R-:W-:Y:S01]  /*2920*/  SHF.R.U32.HI R4, RZ, R5, R4 ;  /* 0x00000005ff047219 */ /* 0x000fe20000011604 */
[----:B----4-:R-:W-:Y:S01]  /*2930*/  IMAD.HI.U32 R3, R10, R3, RZ ;  /* 0x000000030a037227 */ /* 0x010fe200078e00ff */
[----:B------:R-:W-:-:S04]  /*2940*/  ISETP.NE.AND P1, PT, R2, 0x1, PT ;  /* 0x000000010200780c */ /* 0x000fc80003f25270 */
[----:B--2---:R-:W-:-:S04]  /*2950*/  SHF.R.U32.HI R3, RZ, R6, R3 ;  /* 0x00000006ff037219 */ /* 0x004fc80000011603 */
[----:B------:R-:W-:Y:S02]  /*2960*/  SEL R3, R10, R3, !P1 ;  /* 0x000000030a037207 */ /* 0x000fe40004800000 */
[----:B---3--:R-:W-:-:S04]  /*2970*/  ISETP.NE.AND P2, PT, R8, 0x1, PT ;  /* 0x000000010800780c */ /* 0x008fc80003f45270 */
[----:B------:R-:W-:-:S05]  /*2980*/  SEL R4, R13, R4, !P2 ;  /* 0x000000040d047207 */ /* 0x000fca0005000000 */
[----:B------:R-:W-:Y:S02]  /*2990*/  IMAD.IADD R5, R3, 0x1, -R4 ;  /* 0x0000000103057824 */ /* 0x000fe400078e0a04 */
[----:B------:R-:W-:Y:S02]  /*29a0*/  IMAD.IADD R3, R4, 0x1, -R3 ;  /* 0x0000000104037824 */ /* 0x000fe400078e0a03 */
[----:B------:R-:W-:Y:S02]  /*29b0*/  IMAD R13, R5, R8, R13 ;  /* 0x00000008050d7224 */ /* 0x000fe400078e020d */
[----:B------:R-:W-:-:S07]  /*29c0*/  IMAD R10, R3, R2, R10 ;  /* 0x00000002030a7224 */ /* 0x000fce00078e020a */
.L_x_32:
[----:B------:R-:W-:Y:S01]  /*29d0*/  UMOV UR20, UR31 ;  /* 0x0000001f00147c82 */ /* 0x000fe20008000000 */
[----:B------:R-:W-:Y:S01]  /*29e0*/  PLOP3.LUT P1, PT, PT, PT, PT, 0x80, 0x8 ;  /* 0x000000000008781c */ /* 0x000fe20003f2f070 */
[----:B------:R-:W-:Y:S01]  /*29f0*/  IMAD.IADD R163, R13, 0x1, R160 ;  /* 0x000000010da37824 */ /* 0x000fe200078e02a0 */
[----:B------:R-:W-:Y:S01]  /*2a00*/  LOP3.LUT R12, R12, 0x1, RZ, 0x3c, !PT ;  /* 0x000000010c0c7812 */ /* 0x000fe200078e3cff */
[----:B------:R-:W-:Y:S01]  /*2a10*/  IMAD.IADD R161, R10, 0x1, R143 ;  /* 0x000000010aa17824 */ /* 0x000fe200078e028f */
[----:B------:R-:W-:Y:S09]  /*2a20*/  @P4 BRA `(.L_x_33) ;  /* 0xffffffec00604947 */ /* 0x000ff2000383ffff */
[----:B------:R-:W-:Y:S01]  /*2a30*/  UIADD3 UR22, UPT, UPT, UR22, 0x110, URZ ;  /* 0x0000011016167890 */ /* 0x000fe2000fffe0ff */
[----:B------:R-:W-:-:S03]  /*2a40*/  MOV R3, UR33 ;  /* 0x0000002100037c02 */ /* 0x000fc60008000f00 */
[----:B------:R-:W-:Y:S01]  /*2a50*/  ULEA UR4, UR32, UR22, 0x3 ;  /* 0x0000001620047291 */ /* 0x000fe2000f8e18ff */
[----:B------:R-:W-:-:S08]  /*2a60*/  SHF.L.U32 R3, R3, 0x1f, RZ ;  /* 0x0000001f03037819 */ /* 0x000fd000000006ff */
[----:B------:R-:W1:Y:S02]  /*2a70*/  SYNCS.PHASECHK.TRANS64.TRYWAIT P0, [UR4], R3 ;  /* 0x00000003ff0075a7 */ /* 0x000e640008001104 */
[----:B-1----:R-:W-:Y:S05]  /*2a80*/  @!P0 BRA `(.L_x_34) ;  /* 0x0000005400d08947 */ /* 0x002fea0003800000 */
.L_x_123:
[----:B------:R-:W-:-:S04]  /*2a90*/  UIADD3 UR6, UPT, UPT, UR32, 0x1, URZ ;  /* 0x0000000120067890 */ /* 0x000fc8000fffe0ff */
[----:B------:R-:W-:-:S04]  /*2aa0*/  UISETP.NE.AND UP0, UPT, UR6, 0x22, UPT ;  /* 0x000000220600788c */ /* 0x000fc8000bf05270 */
[----:B------:R-:W-:Y:S02]  /*2ab0*/  USEL UR5, URZ, 0x1, UP0 ;  /* 0x00000001ff057887 */ /* 0x000fe40008000000 */
[----:B------:R-:W-:Y:S02]  /*2ac0*/  USEL UR6, UR6, URZ, UP0 ;  /* 0x000000ff06067287 */ /* 0x000fe40008000000 */
[----:B------:R-:W-:Y:S02]  /*2ad0*/  ULOP3.LUT UR5, UR33, UR5, URZ, 0x3c, !UPT ;  /* 0x0000000521057292 */ /* 0x000fe4000f8e3cff */
[----:B------:R-:W-:-:S04]  /*2ae0*/  ULEA UR4, UR6, UR22, 0x3 ;  /* 0x0000001606047291 */ /* 0x000fc8000f8e18ff */
[----:B-1----:R-:W-:-:S04]  /*2af0*/  MOV R3, UR5 ;  /* 0x0000000500037c02 */ /* 0x002fc80008000f00 */
[----:B------:R-:W-:-:S04]  /*2b00*/  SHF.L.U32 R3, R3, 0x1f, RZ ;  /* 0x0000001f03037819 */ /* 0x000fc800000006ff */
[----:B------:R-:W1:Y:S02]  /*2b10*/  SYNCS.PHASECHK.TRANS64.TRYWAIT P0, [UR4], R3 ;  /* 0x00000003ff0075a7 */ /* 0x000e640008001104 */
[----:B-1----:R-:W-:Y:S05]  /*2b20*/  @!P0 BRA `(.L_x_35) ;  /* 0x0000005400c08947 */ /* 0x002fea0003800000 */
.L_x_125:
        /* <DEDUP_REMOVED lines=10> */
.L_x_127:
        /* <DEDUP_REMOVED lines=10> */
.L_x_129:
        /* <DEDUP_REMOVED lines=10> */
.L_x_131:
        /* <DEDUP_REMOVED lines=10> */
.L_x_133:
        /* <DEDUP_REMOVED lines=10> */
.L_x_135:
        /* <DEDUP_REMOVED lines=10> */
.L_x_137:
        /* <DEDUP_REMOVED lines=10> */
.L_x_139:
        /* <DEDUP_REMOVED lines=10> */
.L_x_141:
        /* <DEDUP_REMOVED lines=10> */
.L_x_143:
        /* <DEDUP_REMOVED lines=10> */
.L_x_145:
        /* <DEDUP_REMOVED lines=10> */
.L_x_147:
        /* <DEDUP_REMOVED lines=10> */
.L_x_149:
        /* <DEDUP_REMOVED lines=10> */
.L_x_151:
        /* <DEDUP_REMOVED lines=10> */
.L_x_153:
        /* <DEDUP_REMOVED lines=10> */
.L_x_155:
        /* <DEDUP_REMOVED lines=10> */
.L_x_157:
        /* <DEDUP_REMOVED lines=10> */
.L_x_159:
        /* <DEDUP_REMOVED lines=10> */
.L_x_161:
        /* <DEDUP_REMOVED lines=10> */
.L_x_163:
        /* <DEDUP_REMOVED lines=10> */
.L_x_165:
        /* <DEDUP_REMOVED lines=10> */
.L_x_167:
        /* <DEDUP_REMOVED lines=10> */
.L_x_169:
        /* <DEDUP_REMOVED lines=10> */
.L_x_171:
        /* <DEDUP_REMOVED lines=10> */
.L_x_173:
        /* <DEDUP_REMOVED lines=10> */
.L_x_175:
        /* <DEDUP_REMOVED lines=10> */
.L_x_177:
        /* <DEDUP_REMOVED lines=10> */
.L_x_179:
        /* <DEDUP_REMOVED lines=10> */
.L_x_181:
        /* <DEDUP_REMOVED lines=10> */
.L_x_183:
        /* <DEDUP_REMOVED lines=10> */
.L_x_185:
        /* <DEDUP_REMOVED lines=10> */
.L_x_187:
[----:B------:R-:W-:-:S04]  /*3e90*/  UIADD3 UR6, UPT, UPT, UR6, 0x1, URZ ;  /* 0x0000000106067890 */ /* 0x000fc8000fffe0ff */
[----:B------:R-:W-:-:S04]  /*3ea0*/  UISETP.NE.AND UP0, UPT, UR6, 0x22, UPT ;  /* 0x000000220600788c */ /* 0x000fc8000bf05270 */
[----:B------:R-:W-:Y:S02]  /*3eb0*/  USEL UR4, URZ, 0x1, UP0 ;  /* 0x00000001ff047887 */ /* 0x000fe40008000000 */
[----:B------:R-:W-:Y:S02]  /*3ec0*/  USEL UR6, UR6, URZ, UP0 ;  /* 0x000000ff06067287 */ /* 0x000fe40008000000 */
[----:B------:R-:W-:Y:S02]  /*3ed0*/  ULOP3.LUT UR4, UR5, UR4, URZ, 0x3c, !UPT ;  /* 0x0000000405047292 */ /* 0x000fe4000f8e3cff */
[----:B------:R-:W-:-:S04]  /*3ee0*/  ULEA UR6, UR6, UR22, 0x3 ;  /* 0x0000001606067291 */ /* 0x000fc8000f8e18ff */
[----:B------:R-:W-:Y:S02]  /*3ef0*/  IMAD.U32 R2, RZ, RZ, UR4 ;  /* 0x00000004ff027e24 */ /* 0x000fe4000f8e00ff */
[----:B-1----:R-:W-:-:S03]  /*3f00*/  MOV R0, UR6 ;  /* 0x0000000600007c02 */ /* 0x002fc60008000f00 */
[----:B------:R-:W-:-:S07]  /*3f10*/  SHF.L.U32 R3, R2, 0x1f, RZ ;  /* 0x0000001f02037819 */ /* 0x000fce00000006ff */
.L_x_67:
[----:B-1----:R1:W4:Y:S02]  /*3f20*/  SYNCS.PHASECHK.TRANS64.TRYWAIT P0, [R0+URZ], R3 ;  /* 0x00000003000075a7 */ /* 0x00232400080011ff */
[----:B----4-:R-:W-:Y:S05]  /*3f30*/  @!P0 NANOSLEEP.SYNCS 0x989680 ;  /* 0x009896800000895d */ /* 0x010fea0003900000 */
[----:B------:R-:W4:Y:S02]  /*3f40*/  @!P0 SYNCS.PHASECHK.TRANS64 P0, [R0+URZ], R3 ;  /* 0x00000003000085a7 */ /* 0x000f2400080010ff */
[----:B----4-:R-:W-:Y:S05]  /*3f50*/  @P0 EXIT ;  /* 0x000000000000094d */ /* 0x010fea0003800000 */
[----:B------:R-:W-:Y:S05]  /*3f60*/  BRA `(.L_x_67) ;  /* 0xfffffffc00ec7947 */ /* 0x000fea000383ffff */
.L_x_17:
[----:B------:R-:W-:-:S04]  /*3f70*/  UISETP.NE.AND UP0, UPT, UR48, URZ, UPT ;  /* 0x000000ff3000728c */ /* 0x000fc8000bf05270 */
[----:B------:R-:W-:-:S09]  /*3f80*/  UISETP.NE.OR UP0, UPT, UR6, 0x1, UP0 ;  /* 0x000000010600788c */ /* 0x000fd20008705670 */
[----:B------:R-:W-:Y:S05]  /*3f90*/  BRA.U UP0, `(.L_x_68) ;  /* 0x0000000100b07547 */ /* 0x000fea000b800000 */
[----:B------:R-:W-:Y:S01]  /*3fa0*/  UMOV UR4, 0x400 ;  /* 0x0000040000047882 */ /* 0x000fe20000000000 */
[----:B------:R-:W-:Y:S01]  /*3fb0*/  HFMA2 R3, -RZ, RZ, 0, 5.9604644775390625e-08 ;  /* 0x00000001ff037431 */ /* 0x000fe200000001ff */
[----:B------:R-:W-:Y:S01]  /*3fc0*/  ULEA UR48, UR48, UR4, 0x18 ;  /* 0x0000000430307291 */ /* 0x000fe2000f8ec0ff */
[----:B------:R-:W-:Y:S01]  /*3fd0*/  ISETP.NE.AND P0, PT, R2, RZ, PT ;  /* 0x000000ff0200720c */ /* 0x000fe20003f05270 */
[----:B------:R-:W-:Y:S02]  /*3fe0*/  IMAD.MOV.U32 R8, RZ, RZ, RZ ;  /* 0x000000ffff087224 */ /* 0x000fe400078e00ff */
[----:B------:R-:W-:Y:S02]  /*3ff0*/  UIADD3 UR6, UPT, UPT, UR48, 0x248, URZ ;  /* 0x0000024830067890 */ /* 0x000fe4000fffe0ff */
[----:B------:R-:W-:Y:S02]  /*4000*/  UIADD3 UR7, UPT, UPT, UR48, 0x240, URZ ;  /* 0x0000024030077890 */ /* 0x000fe4000fffe0ff */
[----:B------:R-:W-:-:S12]  /*4010*/  UPRMT UR6, URZ, 0x654, UR6 ;  /* 0x00000654ff067896 */ /* 0x000fd80008000006 */
.L_x_71:
[----:B------:R-:W-:Y:S01]  /*4020*/  SHF.L.U32 R7, R3, 0x1f, RZ ;  /* 0x0000001f03077819 */ /* 0x000fe200000006ff */
[----:B------:R-:W-:Y:S02]  /*4030*/  IMAD.U32 R9, RZ, RZ, UR7 ;  /* 0x00000007ff097e24 */ /* 0x000fe4000f8e00ff */
[----:B------:R-:W-:Y:S01]  /*4040*/  @!P0 IMAD.MOV.U32 R5, RZ, RZ, 0x10 ;  /* 0x00000010ff058424 */ /* 0x000fe200078e00ff */
[----:B------:R-:W1:Y:S02]  /*4050*/  SYNCS.PHASECHK.TRANS64.TRYWAIT P1, [UR48+0x248], R7 ;  /* 0x00024807ff0075a7 */ /* 0x000e640008021130 */
[----:B------:R-:W-:-:S04]  /*4060*/  PRMT R9, R2, 0x654, R9 ;  /* 0x0000065402097816 */ /* 0x000fc80000000009 */
[----:B------:R-:W-:Y:S01]  /*4070*/  SEL R0, R9, R0, !P0 ;  /* 0x0000000009007207 */ /* 0x000fe20004000000 */
[----:B-1----:R-:W-:Y:S06]  /*4080*/  @!P1 BRA `(.L_x_69) ;  /* 0x0000004c00689947 */ /* 0x002fec0003800000 */
.L_x_189:
[----:B------:R-:W-:Y:S01]  /*4090*/  UIADD3 UR4, UPT, UPT, UR48, 0x280, URZ ;  /* 0x0000028030047890 */ /* 0x000fe2000fffe0ff */
[----:B------:R2:W-:Y:S01]  /*40a0*/  @!P0 SYNCS.ARRIVE.TRANS64.RED RZ, [R0+URZ], R5 ;  /* 0x0000000500ff89a7 */ /* 0x0005e200080004ff */
[----:B------:R-:W-:Y:S01]  /*40b0*/  UIADD3 UR5, UPT, UPT, UR48, 0x240, URZ ;  /* 0x0000024030057890 */ /* 0x000fe2000fffe0ff */
[----:B------:R-:W-:-:S08]  /*40c0*/  LOP3.LUT R3, R3, 0x1, RZ, 0x3c, !PT ;  /* 0x0000000103037812 */ /* 0x000fd000078e3cff */
[----:B------:R-:W-:Y:S06]  /*40d0*/  UGETNEXTWORKID.BROADCAST [UR4], [UR5] ;  /* 0x00000000040073ca */ /* 0x000fec0008000100 */
[----:B--2---:R-:W-:-:S04]  /*40e0*/  SHF.L.U32 R5, R8, 0x1f, RZ ;  /* 0x0000001f08057819 */ /* 0x004fc800000006ff */
[----:B------:R-:W2:Y:S02]  /*40f0*/  SYNCS.PHASECHK.TRANS64.TRYWAIT P1, [UR48+0x240], R5 ;  /* 0x00024005ff0075a7 */ /* 0x000ea40008021130 */
[----:B--2---:R-:W-:Y:S05]  /*4100*/  @!P1 BRA `(.L_x_70) ;  /* 0x0000004c00609947 */ /* 0x004fea0003800000 */
.L_x_191:
[----:B-1----:R-:W1:Y:S01]  /*4110*/  LDS.128 R4, [UR48+0x280] ;  /* 0x00028030ff047984 */ /* 0x002e620008000c00 */
[----:B------:R-:W-:Y:S01]  /*4120*/  LOP3.LUT R8, R8, 0x1, RZ, 0x3c, !PT ;  /* 0x0000000108087812 */ /* 0x000fe200078e3cff */
[----:B------:R-:W-:Y:S01]  /*4130*/  @!PT LDS RZ, [RZ] ;  /* 0x00000000fffff984 */ /* 0x000fe20000000800 */
[----:B------:R-:W-:Y:S01]  /*4140*/  @!PT LDS RZ, [RZ] ;  /* 0x00000000fffff984 */ /* 0x000fe20000000800 */
[----:B------:R-:W-:Y:S01]  /*4150*/  @!PT LDS RZ, [RZ] ;  /* 0x00000000fffff984 */ /* 0x000fe20000000800 */
[----:B------:R-:W-:Y:S01]  /*4160*/  @!PT LDS RZ, [RZ] ;  /* 0x00000000fffff984 */ /* 0x000fe20000000800 */
[----:B------:R2:W-:Y:S06]  /*4170*/  MEMBAR.ALL.CTA ;  /* 0x0000000000007992 */ /* 0x0005ec0000008000 */
[----:B--2---:R-:W2:Y:S02]  /*4180*/  FENCE.VIEW.ASYNC.S ;  /* 0x00000000000073c6 */ /* 0x004ea40000000000 */
[----:B--2---:R-:W-:Y:S01]  /*4190*/  SYNCS.ARRIVE.TRANS64.RED.A1T0 RZ, [UR6], RZ ;  /* 0x000000ffffff79a7 */ /* 0x004fe20008100406 */
[----:B-1----:R-:W-:-:S13]  /*41a0*/  LOP3.LUT P1, RZ, R6, 0x1, RZ, 0xc0, !PT ;  /* 0x0000000106ff7812 */ /* 0x002fda000782c0ff */
[----:B------:R-:W-:Y:S05]  /*41b0*/  @P1 BRA `(.L_x_71) ;  /* 0xfffffffc00981947 */ /* 0x000fea000383ffff */
[----:B------:R-:W-:-:S04]  /*41c0*/  SHF.L.U32 R0, R3, 0x1f, RZ ;  /* 0x0000001f03007819 */ /* 0x000fc800000006ff */
[----:B------:R-:W1:Y:S02]  /*41d0*/  SYNCS.PHASECHK.TRANS64 P0, [UR48+0x248], R0 ;  /* 0x00024800ff0075a7 */ /* 0x000e640008001030 */
[----:B-1----:R-:W-:Y:S05]  /*41e0*/  @P0 EXIT ;  /* 0x000000000000094d */ /* 0x002fea0003800000 */
[----:B------:R-:W-:-:S07]  /*41f0*/  MOV R0, UR48 ;  /* 0x0000003000007c02 */ /* 0x000fce0008000f00 */
.L_x_72:
[----:B-1----:R-:W-:-:S04]  /*4200*/  SHF.L.U32 R5, R3, 0x1f, RZ ;  /* 0x0000001f03057819 */ /* 0x002fc800000006ff */
[----:B------:R1:W2:Y:S03]  /*4210*/  SYNCS.PHASECHK.TRANS64.TRYWAIT P0, [R0+URZ+0x248], R5 ;  /* 0x00024805000075a7 */ /* 0x0002a600080011ff */
[----:B--2---:R-:W-:Y:S05]  /*4220*/  @!P0 NANOSLEEP.SYNCS 0x989680 ;  /* 0x009896800000895d */ /* 0x004fea0003900000 */
[----:B------:R-:W2:Y:S02]  /*4230*/  @!P0 SYNCS.PHASECHK.TRANS64 P0, [R0+URZ+0x248], R5 ;  /* 0x00024805000085a7 */ /* 0x000ea400080010ff */
[----:B--2---:R-:W-:Y:S05]  /*4240*/  @P0 EXIT ;  /* 0x000000000000094d */ /* 0x004fea0003800000 */
[----:B------:R-:W-:Y:S05]  /*4250*/  BRA `(.L_x_72) ;  /* 0xfffffffc00e87947 */ /* 0x000fea000383ffff */
.L_x_68:
[----:B------:R-:W-:-:S09]  /*4260*/  UISETP.NE.AND UP0, UPT, UR6, URZ, UPT ;  /* 0x000000ff0600728c */ /* 0x000fd2000bf05270 */
[----:B------:R-:W-:Y:S05]  /*4270*/  BRA.U UP0, `(.L_x_73) ;  /* 0x0000000d00187547 */ /* 0x000fea000b800000 */
[----:B------:R-:W-:Y:S01]  /*4280*/  UMOV UR4, 0x40 ;  /* 0x0000004000047882 */ /* 0x000fe20000000000 */
[----:B------:R-:W-:Y:S01]  /*4290*/  NOP ;  /* 0x0000000000007918 */ /* 0x000fe20000000000 */
[----:B------:R-:W-:Y:S01]  /*42a0*/  ULEA UR4, UR48, UR4, 0x18 ;  /* 0x0000000430047291 */ /* 0x000fe2000f8ec0ff */
[----:B------:R-:W-:Y:S02]  /*42b0*/  UMOV UR5, 0x400 ;  /* 0x0000040000057882 */ /* 0x000fe40000000000 */
[----:B------:R-:W-:-:S06]  /*42c0*/  ULEA UR48, UR48, UR5, 0x18 ;  /* 0x0000000530307291 */ /* 0x000fcc000f8ec0ff */
[----:B------:R-:W1:Y:S02]  /*42d0*/  LDS.U8 R0, [UR4+0x1c] ;  /* 0x00001c04ff007984 */ /* 0x000e640008000000 */
[----:B-1----:R-:W-:-:S13]  /*42e0*/  ISETP.NE.AND P0, PT, R0, RZ, PT ;  /* 0x000000ff0000720c */ /* 0x002fda0003f05270 */
[----:B------:R-:W-:Y:S05]  /*42f0*/  @P0 BRA `(.L_x_74) ;  /* 0x0000000000580947 */ /* 0x000fea0003800000 */
[----:B------:R-:W-:-:S13]  /*4300*/  ELECT P0, URZ, PT ;  /* 0x0000000000ff782f */ /* 0x000fda0003800000 */
[----:B------:R-:W-:Y:S05]  /*4310*/  @!P0 BRA `(.L_x_75) ;  /* 0x0000000000608947 */ /* 0x000fea0003800000 */
[----:B------:R-:W-:Y:S01]  /*4320*/  UMOV UR5, 0x10 ;  /* 0x0000001000057882 */ /* 0x000fe20000000000 */
[----:B------:R-:W-:Y:S01]  /*4330*/  HFMA2 R0, -RZ, RZ, 0, 5.9604644775390625e-08 ;  /* 0x00000001ff007431 */ /* 0x000fe200000001ff */
[----:B------:R-:W-:-:S03]  /*4340*/  MOV R2, 0xffff ;  /* 0x0000ffff00027802 */ /* 0x000fc60000000f00 */
[----:B------:R-:W-:Y:S04]  /*4350*/  DEPBAR.LE SB1, 0x36 ;  /* 0x00009d800000791a */ /* 0x000fe80000000000 */
[----:B------:R-:W1:Y:S02]  /*4360*/  UTCATOMSWS.FIND_AND_SET.ALIGN UP0, UR5, UR5 ;  /* 0x00000005000575e3 */ /* 0x000e640008000800 */
[----:B-1----:R-:W-:Y:S01]  /*4370*/  MOV R3, UR5 ;  /* 0x0000000500037c02 */ /* 0x002fe20008000f00 */
[----:B------:R-:W-:Y:S06]  /*4380*/  BRA.U UP0, `(.L_x_76) ;  /* 0x0000000100187547 */ /* 0x000fec000b800000 */
.L_x_77:
[----:B------:R-:W-:Y:S05]  /*4390*/  NANOSLEEP 0x64 ;  /* 0x000000640000795d */ /* 0x000fea0003800000 */
[----:B------:R-:W-:-:S05]  /*43a0*/  UMOV UR5, 0x10 ;  /* 0x0000001000057882 */ /* 0x000fca0000000000 */
[----:B------:R-:W-:Y:S04]  /*43b0*/  DEPBAR.LE SB1, 0x36 ;  /* 0x00009d800000791a */ /* 0x000fe80000000000 */
[----:B------:R-:W1:Y:S02]  /*43c0*/  UTCATOMSWS.FIND_AND_SET.ALIGN UP0, UR5, UR5 ;  /* 0x00000005000575e3 */ /* 0x000e640008000800 */
[----:B-1----:R-:W-:Y:S01]  /*43d0*/  MOV R3, UR5 ;  /* 0x0000000500037c02 */ /* 0x002fe20008000f00 */
[----:B------:R-:W-:Y:S05]  /*43e0*/  BRA.U !UP0, `(.L_x_77) ;  /* 0xfffffffd08e87547 */ /* 0x000fea000b83ffff */
.L_x_76:
[-C--:B------:R-:W-:Y:S02]  /*43f0*/  SHF.L.U32 R2, R2, R3.reuse, RZ ;  /* 0x0000000302027219 */ /* 0x080fe400000006ff */
[----:B------:R-:W-:Y:S01]  /*4400*/  SHF.L.U32 R0, R0, R3, RZ ;  /* 0x0000000300007219 */ /* 0x000fe200000006ff */
[----:B------:R-:W-:Y:S02]  /*4410*/  IMAD.SHL.U32 R3, R3, 0x20, RZ ;  /* 0x0000002003037824 */ /* 0x000fe400078e00ff */
[----:B------:R1:W-:Y:S04]  /*4420*/  ATOMS.OR RZ, [UR4+0x14], R2 ;  /* 0x00001402ffff798c */ /* 0x0003e8000b000004 */
[----:B------:R1:W-:Y:S04]  /*4430*/  ATOMS.OR RZ, [UR4+0x18], R0 ;  /* 0x00001800ffff798c */ /* 0x0003e8000b000004 */
[----:B------:R1:W-:Y:S01]  /*4440*/  STS [UR48+0x290], R3 ;  /* 0x00029003ff007988 */ /* 0x0003e20008000830 */
[----:B------:R-:W-:Y:S05]  /*4450*/  BRA `(.L_x_75) ;  /* 0x0000000000107947 */ /* 0x000fea0003800000 */
.L_x_74:
[----:B------:R-:W-:Y:S02]  /*4460*/  MOV R0, 0xffffffff ;  /* 0xffffffff00007802 */ /* 0x000fe40000000f00 */
[----:B------:R-:W-:-:S03]  /*4470*/  MOV R2, 0x44a0 ;  /* 0x000044a000027802 */ /* 0x000fc60000000f00 */
[----:B------:R1:W-:Y:S04]  /*4480*/  STS [UR48+0x290], R0 ;  /* 0x00029000ff007988 */ /* 0x0003e80008000830 */
[----:B-1-3-5:R-:W-:Y:S05]  /*4490*/  CALL.REL.NOINC `($__internal_1_$__cuda_sm10x_tcgen05_guardrail_trap_phase_invalid_during_alloc) ;  /* 0x0000004c00a47944 */ /* 0x02afea0003c00000 */
.L_x_75:
[----:B------:R-:W-:Y:S05]  /*44a0*/  WARPSYNC.ALL ;  /* 0x0000000000007948 */ /* 0x000fea0003800000 */
[----:B------:R-:W2:Y:S01]  /*44b0*/  S2UR UR6, SR_CgaCtaId ;  /* 0x00000000000679c3 */ /* 0x000ea20000008800 */
[----:B------:R-:W-:Y:S01]  /*44c0*/  UMOV UR4, 0x400 ;  /* 0x0000040000047882 */ /* 0x000fe20000000000 */
[----:B------:R-:W-:-:S06]  /*44d0*/  NOP ;  /* 0x0000000000007918 */ /* 0x000fcc0000000000 */
[----:B------:R-:W-:Y:S06]  /*44e0*/  BAR.ARV 0x6, 0xa0 ;  /* 0x0182800000007b1d */ /* 0x000fec0000002000 */
[----:B------:R-:W-:Y:S01]  /*44f0*/  IMAD.MOV.U32 R8, RZ, RZ, 0x1 ;  /* 0x00000001ff087424 */ /* 0x000fe200078e00ff */
[----:B------:R-:W-:Y:S01]  /*4500*/  UMOV UR15, URZ ;  /* 0x000000ff000f7c82 */ /* 0x000fe20008000000 */
[----:B------:R-:W-:Y:S01]  /*4510*/  UMOV UR14, URZ ;  /* 0x000000ff000e7c82 */ /* 0x000fe20008000000 */
[----:B------:R-:W-:Y:S01]  /*4520*/  UMOV UR18, 0x0 ;  /* 0x0000000000127882 */ /* 0x000fe20000000000 */
[----:B------:R-:W-:Y:S01]  /*4530*/  UMOV UR19, 0x8100010 ;  /* 0x0810001000137882 */ /* 0x000fe20000000000 */
[----:B--2---:R-:W-:Y:S01]  /*4540*/  ULEA UR6, UR6, UR4, 0x18 ;  /* 0x0000000406067291 */ /* 0x004fe2000f8ec0ff */
[----:B------:R-:W2:Y:S03]  /*4550*/  LDCU.64 UR4, c[0x0][0x388] ;  /* 0x00007100ff0477ac */ /* 0x000ea60008000a00 */
[----:B------:R-:W-:-:S02]  /*4560*/  UIADD3 UR9, UPT, UPT, UR6, 0x4600, URZ ;  /* 0x0000460006097890 */ /* 0x000fc4000fffe0ff */
[----:B------:R-:W-:-:S03]  /*4570*/  UIADD3 UR10, UPT, UPT, UR6, 0x26600, URZ ;  /* 0x00026600060a7890 */ /* 0x000fc6000fffe0ff */
[----:B------:R-:W1:Y:S01]  /*4580*/  LDS R9, [UR6+0x290] ;  /* 0x00029006ff097984 */ /* 0x000e620008000800 */
[----:B------:R-:W-:Y:S02]  /*4590*/  USHF.R.U32.HI UR9, URZ, 0x4, UR9 ;  /* 0x00000004ff097899 */ /* 0x000fe40008011609 */
[----:B------:R-:W-:Y:S02]  /*45a0*/  USHF.R.U32.HI UR10, URZ, 0x4, UR10 ;  /* 0x00000004ff0a7899 */ /* 0x000fe4000801160a */
[----:B------:R-:W-:Y:S02]  /*45b0*/  ULOP3.LUT UR9, UR9, 0x3fff, URZ, 0xc0, !UPT ;  /* 0x00003fff09097892 */ /* 0x000fe4000f8ec0ff */
[----:B------:R-:W-:Y:S02]  /*45c0*/  ULOP3.LUT UR10, UR10, 0x3fff, URZ, 0xc0, !UPT ;  /* 0x00003fff0a0a7892 */ /* 0x000fe4000f8ec0ff */
[----:B------:R-:W-:Y:S02]  /*45d0*/  ULOP3.LUT UR9, UR9, 0x10000, URZ, 0xfc, !UPT ;  /* 0x0001000009097892 */ /* 0x000fe4000f8efcff */
[----:B--2---:R-:W-:-:S02]  /*45e0*/  UIADD3 UR4, UPT, UPT, UR4, 0x1f, URZ ;  /* 0x0000001f04047890 */ /* 0x004fc4000fffe0ff */
[----:B------:R-:W-:Y:S02]  /*45f0*/  ULOP3.LUT UR10, UR10, 0x10000, URZ, 0xfc, !UPT ;  /* 0x000100000a0a7892 */ /* 0x000fe4000f8efcff */
[----:B------:R-:W-:-:S04]  /*4600*/  USHF.R.S32.HI UR7, URZ, 0x1f, UR4 ;  /* 0x0000001fff077899 */ /* 0x000fc80008011404 */
[----:B------:R-:W-:-:S03]  /*4610*/  ULEA.HI UR7, UR7, UR4, URZ, 0x5 ;  /* 0x0000000407077291 */ /* 0x000fc6000f8f28ff */
[----:B------:R-:W2:Y:S01]  /*4620*/  LDCU UR4, c[0x0][0x390] ;  /* 0x00007200ff0477ac */ /* 0x000ea20008000800 */
[----:B------:R-:W-:-:S04]  /*4630*/  USHF.R.S32.HI UR7, URZ, 0x5, UR7 ;  /* 0x00000005ff077899 */ /* 0x000fc80008011407 */
[----:B------:R-:W-:Y:S02]  /*4640*/  UIMAD UR7, UR7, UR5, URZ ;  /* 0x00000005070772a4 */ /* 0x000fe4000f8e02ff */
[----:B------:R-:W-:-:S04]  /*4650*/  UIADD3 UR5, UPT, UPT, UR6, 0x248, URZ ;  /* 0x0000024806057890 */ /* 0x000fc8000fffe0ff */
[----:B------:R-:W-:Y:S01]  /*4660*/  UPRMT UR5, URZ, 0x654, UR5 ;  /* 0x00000654ff057896 */ /* 0x000fe20008000005 */
[C---:B-1----:R-:W-:Y:S01]  /*4670*/  VIADD R3, R9.reuse, 0x40 ;  /* 0x0000004009037836 */ /* 0x042fe20000000000 */
[----:B------:R-:W-:Y:S01]  /*4680*/  LOP3.LUT R2, R9, 0xffff, RZ, 0xc0, !PT ;  /* 0x0000ffff09027812 */ /* 0x000fe200078ec0ff */
[----:B--2---:R-:W-:-:S03]  /*4690*/  UIMAD UR4, UR7, UR4, URZ ;  /* 0x00000004070472a4 */ /* 0x004fc6000f8e02ff */
[----:B------:R-:W-:Y:S01]  /*46a0*/  LOP3.LUT R3, R3, 0xffff, RZ, 0xc0, !PT ;  /* 0x0000ffff03037812 */ /* 0x000fe200078ec0ff */
[----:B------:R-:W-:Y:S02]  /*46b0*/  UIADD3 UR16, UPT, UPT, UR4, -0x1, URZ ;  /* 0xffffffff04107890 */ /* 0x000fe4000fffe0ff */
[----:B------:R-:W-:Y:S02]  /*46c0*/  UISETP.GE.AND UP2, UPT, UR4, 0x1, UPT ;  /* 0x000000010400788c */ /* 0x000fe4000bf46270 */
[----:B------:R1:W-:Y:S02]  /*46d0*/  STL.64 [R1], R2 ;  /* 0x0000000201007387 */ /* 0x0003e40000100a00 */
[----:B-1----:R-:W-:-:S07]  /*46e0*/  CS2R R2, SRZ ;  /* 0x0000000000027805 */ /* 0x002fce000001ff00 */
.L_x_84:
[----:B-1----:R-:W-:-:S04]  /*46f0*/  SHF.L.U32 R5, R3, 0x1f, RZ ;  /* 0x0000001f03057819 */ /* 0x002fc800000006ff */
[----:B------:R-:W1:Y:S02]  /*4700*/  SYNCS.PHASECHK.TRANS64.TRYWAIT P0, [UR6+0x240], R5 ;  /* 0x00024005ff0075a7 */ /* 0x000e640008001106 */
[----:B-12---:R-:W-:Y:S05]  /*4710*/  @!P0 BRA `(.L_x_78) ;  /* 0x0000004400f48947 */ /* 0x006fea0003800000 */
.L_x_193:
[----:B-1----:R-:W1:Y:S01]  /*4720*/  LDS.128 R4, [UR6+0x280] ;  /* 0x00028006ff047984 */ /* 0x002e620008000c00 */
[----:B------:R-:W-:Y:S01]  /*4730*/  ULEA UR8, UR15, UR6, 0x3 ;  /* 0x000000060f087291 */ /* 0x000fe2000f8e18ff */
[----:B------:R-:W-:Y:S01]  /*4740*/  SHF.L.U32 R0, R8, 0x1f, RZ ;  /* 0x0000001f08007819 */ /* 0x000fe200000006ff */
[----:B------:R-:W-:Y:S01]  /*4750*/  @!PT LDS RZ, [RZ] ;  /* 0x00000000fffff984 */ /* 0x000fe20000000800 */
[----:B------:R-:W-:Y:S01]  /*4760*/  @!PT LDS RZ, [RZ] ;  /* 0x00000000fffff984 */ /* 0x000fe20000000800 */
[----:B------:R-:W-:Y:S01]  /*4770*/  @!PT LDS RZ, [RZ] ;  /* 0x00000000fffff984 */ /* 0x000fe20000000800 */
[----:B------:R-:W-:Y:S01]  /*4780*/  @!PT LDS RZ, [RZ] ;  /* 0x00000000fffff984 */ /* 0x000fe20000000800 */
[----:B------:R2:W-:Y:S06]  /*4790*/  MEMBAR.ALL.CTA ;  /* 0x0000000000007992 */ /* 0x0005ec0000008000 */
[----:B--2---:R-:W2:Y:S02]  /*47a0*/  FENCE.VIEW.ASYNC.S ;  /* 0x00000000000073c6 */ /* 0x004ea40000000000 */
[----:B--2---:R-:W-:Y:S01]  /*47b0*/  SYNCS.ARRIVE.TRANS64.RED.A1T0 RZ, [UR5], RZ ;  /* 0x000000ffffff79a7 */ /* 0x004fe20008100405 */
[----:B------:R-:W2:Y:S01]  /*47c0*/  SYNCS.PHASECHK.TRANS64.TRYWAIT P0, [UR8+0x260], R0 ;  /* 0x00026000ff0075a7 */ /* 0x000ea20008001108 */
[----:B-1----:R-:W-:Y:S01]  /*47d0*/  LOP3.LUT P2, RZ, R6, 0x1, RZ, 0xc0, !PT ;  /* 0x0000000106ff7812 */ /* 0x002fe2000784c0ff */
[----:B--2---:R-:W-:-:S12]  /*47e0*/  @!P0 BRA `(.L_x_79) ;  /* 0x0000004400d88947 */ /* 0x004fd80003800000 */
.L_x_195:
[----:B------:R-:W-:Y:S05]  /*47f0*/  BRA.U !UP2, `(.L_x_80) ;  /* 0x000000010aa87547 */ /* 0x000fea000b800000 */
[----:B-1----:R-:W-:Y:S01]  /*4800*/  IMAD.U32 R0, RZ, RZ, UR15 ;  /* 0x0000000fff007e24 */ /* 0x002fe2000f8e00ff */
[----:B------:R-:W-:-:S04]  /*4810*/  ULEA UR4, UR14, UR6, 0x3 ;  /* 0x000000060e047291 */ /* 0x000fc8000f8e18ff */
[----:B------:R-:W-:Y:S02]  /*4820*/  LEA R4, R0, R1, 0x2 ;  /* 0x0000000100047211 */ /* 0x000fe400078e10ff */
[----:B------:R-:W-:-:S04]  /*4830*/  SHF.L.U32 R0, R2, 0x1f, RZ ;  /* 0x0000001f02007819 */ /* 0x000fc800000006ff */
[----:B------:R-:W5:Y:S01]  /*4840*/  LDL R4, [R4] ;  /* 0x0000000004047983 */ /* 0x000f620000100800 */
[----:B------:R1:W2:Y:S01]  /*4850*/  SYNCS.PHASECHK.TRANS64.TRYWAIT P1, [UR4], R0 ;  /* 0x00000000ff0075a7 */ /* 0x0002a20008021104 */
[----:B------:R-:W-:Y:S01]  /*4860*/  UPLOP3.LUT UP3, UPT, UPT, UPT, UPT, 0x40, 0x4 ;  /* 0x000000000004789c */ /* 0x000fe20003f6e870 */
[----:B------:R-:W-:Y:S01]  /*4870*/  UMOV UR13, UR16 ;  /* 0x00000010000d7c82 */ /* 0x000fe20008000000 */
[----:B------:R-:W-:-:S09]  /*4880*/  UMOV UR12, UR14 ;  /* 0x0000000e000c7c82 */ /* 0x000fd20008000000 */
.L_x_83:
[----:B------:R-:W-:Y:S01]  /*4890*/  ULEA UR7, UR12, UR6, 0x3 ;  /* 0x000000060c077291 */ /* 0x000fe2000f8e18ff */
[----:B-12-4-:R-:W-:Y:S11]  /*48a0*/  @P1 BRA `(.L_x_81) ;  /* 0x00000000000c1947 */ /* 0x016ff60003800000 */
[----:B------:R-:W-:Y:S04]  /*48b0*/  SHF.L.U32 R5, R2, 0x1f, RZ ;  /* 0x0000001f02057819 */ /* 0x000fe800000006ff */
[----:B------:R-:W2:Y:S02]  /*48c0*/  SYNCS.PHASECHK.TRANS64.TRYWAIT P0, [UR7], R5 ;  /* 0x00000005ff0075a7 */ /* 0x000ea40008001107 */
[----:B--2---:R-:W-:Y:S05]  /*48d0*/  @!P0 BRA `(.L_x_82) ;  /* 0x0000004400b48947 */ /* 0x004fea0003800000 */
.L_x_81:
[----:B------:R-:W-:Y:S01]  /*48e0*/  UISETP.NE.AND UP0, UPT, UR13, URZ, UPT ;  /* 0x000000ff0d00728c */ /* 0x000fe2000bf05270 */
[----:B------:R-:W-:Y:S01]  /*48f0*/  PLOP3.LUT P1, PT, PT, PT, PT, 0x80, 0x8 ;  /* 0x000000000008781c */ /* 0x000fe20003f2f070 */
[----:B------:R-:W-:Y:S02]  /*4900*/  UIADD3 UR14, UPT, UPT, UR12, 0x1, URZ ;  /* 0x000000010c0e7890 */ /* 0x000fe4000fffe0ff */
[----:B------:R-:W-:Y:S02]  /*4910*/  ULEA UR20, UR12, UR10, 0x7 ;  /* 0x0000000a0c147291 */ /* 0x000fe4000f8e38ff */
[----:B------:R-:W-:Y:S01]  /*4920*/  UISETP.NE.AND UP1, UPT, UR14, 0x22, UPT ;  /* 0x000000220e00788c */ /* 0x000fe2000bf25270 */
[----:B------:R-:W-:Y:S01]  /*4930*/  PLOP3.LUT P0, PT, PT, PT, UP0, 0x80, 0x8 ;  /* 0x000000000008781c */ /* 0x000fe20003f0f008 */
[----:B------:R-:W-:Y:S02]  /*4940*/  ULEA UR22, UR12, UR9, 0x8 ;  /* 0x000000090c167291 */ /* 0x000fe4000f8e40ff */
[----:B------:R-:W-:Y:S02]  /*4950*/  USEL UR11, URZ, 0x1, UP1 ;  /* 0x00000001ff0b7887 */ /* 0x000fe40008800000 */
[----:B------:R-:W-:Y:S01]  /*4960*/  USEL UR14, UR14, URZ, UP1 ;  /* 0x000000ff0e0e7287 */ /* 0x000fe20008800000 */
[----:B------:R-:W-:Y:S01]  /*4970*/  UMOV UR21, 0xc0004010 ;  /* 0xc000401000157882 */ /* 0x000fe20000000000 */
[----:B------:R-:W-:Y:S02]  /*4980*/  UMOV UR23, 0xc0004010 ;  /* 0xc000401000177882 */ /* 0x000fe40000000000 */
[----:B------:R-:W-:Y:S01]  /*4990*/  @UP0 ULEA UR4, UR14, UR6, 0x3 ;  /* 0x000000060e040291 */ /* 0x000fe2000f8e18ff */
[----:B------:R-:W-:Y:S01]  /*49a0*/  LOP3.LUT R2, R2, UR11, RZ, 0x3c, !PT ;  /* 0x0000000b02027c12 */ /* 0x000fe2000f8e3cff */
[----:B------:R-:W-:Y:S02]  /*49b0*/  UIADD3 UR11, UPT, UPT, UR7, 0x110, URZ ;  /* 0x00000110070b7890 */ /* 0x000fe4000fffe0ff */
[----:B------:R-:W-:Y:S01]  /*49c0*/  UIADD3 UR7, UPT, UPT, UR13, 0x1, URZ ;  /* 0x000000010d077890 */ /* 0x000fe2000fffe0ff */
[----:B-1----:R-:W-:Y:S01]  /*49d0*/  @P0 SHF.L.U32 R0, R2, 0x1f, RZ ;  /* 0x0000001f02000819 */ /* 0x002fe200000006ff */
[----:B------:R-:W-:Y:S02]  /*49e0*/  UIADD3 UR13, UPT, UPT, UR13, -0x1, URZ ;  /* 0xffffffff0d0d7890 */ /* 0x000fe4000fffe0ff */
[----:B------:R-:W-:Y:S01]  /*49f0*/  UISETP.GT.U32.AND UP0, UPT, UR7, 0x1, UPT ;  /* 0x000000010700788c */ /* 0x000fe2000bf04070 */
[----:B------:R4:W1:Y:S01]  /*4a00*/  @P0 SYNCS.PHASECHK.TRANS64.TRYWAIT P1, [UR4], R0 ;  /* 0x00000000ff0005a7 */ /* 0x0008620008021104 */
[----:B------:R-:W-:Y:S11]  /*4a10*/  ELECT P0, URZ, PT ;  /* 0x0000000000ff782f */ /* 0x000ff60003800000 */
[----:B------:R-:W-:Y:S02]  /*4a20*/  @!UPT UIADD3 URZ, UPT, UPT, URZ, URZ, URZ ;  /* 0x000000fffffff290 */ /* 0x000fe4000fffe0ff */
[----:B-----5:R-:W-:Y:S01]  /*4a30*/  @P0 R2UR.BROADCAST UR4, R4 ;  /* 0x00000000040402ca */ /* 0x020fe200008e0000 */
[----:B------:R-:W-:Y:S11]  /*4a40*/  UMOV UR12, UR14 ;  /* 0x0000000e000c7c82 */ /* 0x000ff60008000000 */
[----:B------:R-:W-:Y:S01]  /*4a50*/  @!UPT UIADD3 URZ, UPT, UPT, URZ, URZ, URZ ;  /* 0x000000fffffff290 */ /* 0x000fe2000fffe0ff */
[----:B------:R4:W-:Y:S01]  /*4a60*/  UTCQMMA gdesc[UR22], gdesc[UR20], tmem[UR4], tmem[UR18], idesc[UR19], UP3 ;  /* 0x00ff1214160075ea */ /* 0x0009e20009800304 */
[----:B------:R-:W-:Y:S01]  /*4a70*/  UPLOP3.LUT UP3, UPT, UPT, UPT, UPT, 0x80, 0x8 ;  /* 0x000000000008789c */ /* 0x000fe20003f6f070 */
[----:B------:R4:W-:Y:S01]  /*4a80*/  UTCBAR [UR11], URZ ;  /* 0x000000ff0b0073e9 */ /* 0x0009e200080000ff */
[----:B------:R-:W-:Y:S09]  /*4a90*/  BRA.U UP0, `(.L_x_83) ;  /* 0xfffffffd007c7547 */ /* 0x000ff2000b83ffff */
.L_x_80:
[----:B------:R-:W-:Y:S01]  /*4aa0*/  UIADD3 UR15, UPT, UPT, UR15, 0x1, URZ ;  /* 0x000000010f0f7890 */ /* 0x000fe2000fffe0ff */
[----:B------:R-:W-:Y:S01]  /*4ab0*/  LOP3.LUT R3, R3, 0x1, RZ, 0x3c, !PT ;  /* 0x0000000103037812 */ /* 0x000fe200078e3cff */
[----:B------:R-:W-:Y:S02]  /*4ac0*/  UIADD3 UR8, UPT, UPT, UR8, 0x250, URZ ;  /* 0x0000025008087890 */ /* 0x000fe4000fffe0ff */
[----:B------:R-:W-:-:S04]  /*4ad0*/  UISETP.NE.AND UP0, UPT, UR15, 0x2, UPT ;  /* 0x000000020f00788c */ /* 0x000fc8000bf05270 */
[----:B----4-:R-:W-:Y:S02]  /*4ae0*/  USEL UR4, URZ, 0x1, UP0 ;  /* 0x00000001ff047887 */ /* 0x010fe40008000000 */
[----:B------:R-:W-:Y:S01]  /*4af0*/  USEL UR15, UR15, URZ, UP0 ;  /* 0x000000ff0f0f7287 */ /* 0x000fe20008000000 */
[----:B------:R2:W-:Y:S03]  /*4b00*/  UTCBAR [UR8], URZ ;  /* 0x000000ff080073e9 */ /* 0x0005e600080000ff */
[----:B------:R-:W-:Y:S01]  /*4b10*/  LOP3.LUT R8, R8, UR4, RZ, 0x3c, !PT ;  /* 0x0000000408087c12 */ /* 0x000fe2000f8e3cff */
[----:B------:R-:W-:Y:S07]  /*4b20*/  @P2 BRA `(.L_x_84) ;  /* 0xfffffff800f02947 */ /* 0x000fee000383ffff */
[----:B------:R-:W4:Y:S01]  /*4b30*/  S2UR UR4, SR_CgaCtaId ;  /* 0x00000000000479c3 */ /* 0x000f220000008800 */
[----:B------:R-:W-:Y:S01]  /*4b40*/  ELECT P0, URZ, PT ;  /* 0x0000000000ff782f */ /* 0x000fe20003800000 */
[----:B-1----:R-:W-:Y:S01]  /*4b50*/  IMAD.MOV.U32 R0, RZ, RZ, 0x1 ;  /* 0x00000001ff007424 */ /* 0x002fe200078e00ff */
[----:B------:R-:W-:Y:S01]  /*4b60*/  UIADD3 UR6, UPT, UPT, UR6, 0x260, URZ ;  /* 0x0000026006067890 */ /* 0x000fe2000fffe0ff */
[----:B------:R-:W-:Y:S01]  /*4b70*/  SHF.L.U32 R3, R8, 0x1f, RZ ;  /* 0x0000001f08037819 */ /* 0x000fe200000006ff */
[----:B------:R-:W-:-:S03]  /*4b80*/  UMOV UR5, 0x40 ;  /* 0x0000004000057882 */ /* 0x000fc60000000000 */
[----:B------:R-:W-:Y:S01]  /*4b90*/  UVIRTCOUNT.DEALLOC.SMPOOL 0x80 ;  /* 0x000000800000784c */ /* 0x000fe20000000000 */
[----:B----4-:R-:W-:Y:S02]  /*4ba0*/  ULEA UR4, UR4, UR5, 0x18 ;  /* 0x0000000504047291 */ /* 0x010fe4000f8ec0ff */
[----:B------:R-:W-:-:S07]  /*4bb0*/  ULEA UR5, UR15, UR6, 0x3 ;  /* 0x000000060f057291 */ /* 0x000fce000f8e18ff */
[----:B------:R1:W-:Y:S02]  /*4bc0*/  @P0 STS.U8 [UR4+0x1c], R0 ;  /* 0x00001c00ff000988 */ /* 0x0003e40008000004 */
[----:B------:R-:W4:Y:S02]  /*4bd0*/  SYNCS.PHASECHK.TRANS64.TRYWAIT P0, [UR5], R3 ;  /* 0x00000003ff0075a7 */ /* 0x000f240008001105 */
[----:B-1--4-:R-:W-:Y:S05]  /*4be0*/  @!P0 BRA `(.L_x_85) ;  /* 0x0000004400088947 */ /* 0x012fea0003800000 */
.L_x_198:
[----:B------:R-:W-:-:S04]  /*4bf0*/  UIADD3 UR7, UPT, UPT, UR15, 0x1, URZ ;  /* 0x000000010f077890 */ /* 0x000fc8000fffe0ff */
[----:B------:R-:W-:-:S04]  /*4c00*/  UISETP.NE.AND UP0, UPT, UR7, 0x2, UPT ;  /* 0x000000020700788c */ /* 0x000fc8000bf05270 */
[----:B------:R-:W-:Y:S02]  /*4c10*/  USEL UR5, URZ, 0x1, UP0 ;  /* 0x00000001ff057887 */ /* 0x000fe40008000000 */
[----:B------:R-:W-:-:S04]  /*4c20*/  USEL UR7, UR7, URZ, UP0 ;  /* 0x000000ff07077287 */ /* 0x000fc80008000000 */
[----:B------:R-:W-:Y:S01]  /*4c30*/  ULEA UR7, UR7, UR6, 0x3 ;  /* 0x0000000607077291 */ /* 0x000fe2000f8e18ff */
[----:B-1----:R-:W-:-:S04]  /*4c40*/  LOP3.LUT R3, R8, UR5, RZ, 0x3c, !PT ;  /* 0x0000000508037c12 */ /* 0x002fc8000f8e3cff */
[----:B------:R-:W-:-:S04]  /*4c50*/  SHF.L.U32 R3, R3, 0x1f, RZ ;  /* 0x0000001f03037819 */ /* 0x000fc800000006ff */
[----:B------:R-:W1:Y:S02]  /*4c60*/  SYNCS.PHASECHK.TRANS64.TRYWAIT P0, [UR7], R3 ;  /* 0x00000003ff0075a7 */ /* 0x000e640008001107 */
[----:B-1----:R-:W-:Y:S05]  /*4c70*/  @!P0 BRA `(.L_x_86) ;  /* 0x0000004000fc8947 */ /* 0x002fea0003800000 */
.L_x_200:
[----:B------:R-:W-:Y:S01]  /*4c80*/  NOP ;  /* 0x0000000000007918 */ /* 0x000fe20000000000 */
[----:B-1----:R-:W1:Y:S01]  /*4c90*/  LDS R0, [UR4+0x14] ;  /* 0x00001404ff007984 */ /* 0x002e620008000800 */
[----:B------:R-:W-:Y:S01]  /*4ca0*/  LOP3.LUT R2, R9, 0xffff, RZ, 0xc0, !PT ;  /* 0x0000ffff09027812 */ /* 0x000fe200078ec0ff */
[----:B------:R-:W-:Y:S02]  /*4cb0*/  IMAD.MOV.U32 R3, RZ, RZ, 0xffff ;  /* 0x0000ffffff037424 */ /* 0x000fe400078e00ff */
[----:B------:R-:W-:Y:S01]  /*4cc0*/  IMAD.MOV.U32 R5, RZ, RZ, 0x1 ;  /* 0x00000001ff057424 */ /* 0x000fe200078e00ff */
[----:B------:R-:W-:-:S04]  /*4cd0*/  SHF.R.U32.HI R2, RZ, 0x5, R2 ;  /* 0x00000005ff027819 */ /* 0x000fc80000011602 */
[-C--:B------:R-:W-:Y:S02]  /*4ce0*/  SHF.L.U32 R3, R3, R2.reuse, RZ ;  /* 0x0000000203037219 */ /* 0x080fe400000006ff */
[----:B------:R-:W-:Y:S02]  /*4cf0*/  SHF.L.U32 R5, R5, R2, RZ ;  /* 0x0000000205057219 */ /* 0x000fe400000006ff */
[----:B-1----:R-:W-:-:S04]  /*4d00*/  LOP3.LUT R0, R0, R3, RZ, 0xc0, !PT ;  /* 0x0000000300007212 */ /* 0x002fc800078ec0ff */
[----:B------:R-:W-:-:S13]  /*4d10*/  ISETP.NE.AND P0, PT, R0, R3, PT ;  /* 0x000000030000720c */ /* 0x000fda0003f05270 */
[----:B------:R-:W-:Y:S05]  /*4d20*/  @P0 BRA `(.L_x_87) ;  /* 0x00000000005c0947 */ /* 0x000fea0003800000 */
[----:B------:R-:W1:Y:S02]  /*4d30*/  LDS R0, [UR4+0x18] ;  /* 0x00001804ff007984 */ /* 0x000e640008000800 */
[----:B-1----:R-:W-:-:S04]  /*4d40*/  LOP3.LUT R0, R0, R5, RZ, 0xc0, !PT ;  /* 0x0000000500007212 */ /* 0x002fc800078ec0ff */
[----:B------:R-:W-:-:S13]  /*4d50*/  ISETP.NE.AND P0, PT, R0, R5, PT ;  /* 0x000000050000720c */ /* 0x000fda0003f05270 */
[----:B------:R-:W-:Y:S05]  /*4d60*/  @P0 BRA `(.L_x_88) ;  /* 0x0000000000400947 */ /* 0x000fea0003800000 */
[----:B--2---:R-:W-:Y:S01]  /*4d70*/  R2UR UR8, R3 ;  /* 0x00000000030872ca */ /* 0x004fe200000e0000 */
[----:B------:R-:W1:Y:S01]  /*4d80*/  S2R R2, SR_LANEID ;  /* 0x0000000000027919 */ /* 0x000e620000000000 */
[----:B------:R-:W-:Y:S01]  /*4d90*/  LOP3.LUT R5, RZ, R5, RZ, 0x33, !PT ;  /* 0x00000005ff057212 */ /* 0x000fe200078e33ff */
[----:B------:R-:W-:Y:S02]  /*4da0*/  VOTEU.ANY UR7, UPT, PT ;  /* 0x0000000000077886 */ /* 0x000fe400038e0100 */
[----:B------:R-:W-:Y:S01]  /*4db0*/  UFLO.U32 UR7, UR7 ;  /* 0x00000007000772bd */ /* 0x000fe200080e0000 */
[----:B------:R-:W2:Y:S07]  /*4dc0*/  REDUX UR5, R5 ;  /* 0x00000000050573c4 */ /* 0x000eae0000000000 */
[----:B------:R-:W-:-:S06]  /*4dd0*/  ULOP3.LUT UR8, URZ, UR8, URZ, 0x33, !UPT ;  /* 0x00000008ff087292 */ /* 0x000fcc000f8e33ff */
[----:B------:R-:W-:-:S04]  /*4de0*/  IMAD.U32 R0, RZ, RZ, UR8 ;  /* 0x00000008ff007e24 */ /* 0x000fc8000f8e00ff */
[----:B------:R-:W4:Y:S02]  /*4df0*/  REDUX UR6, R0 ;  /* 0x00000000000673c4 */ /* 0x000f240000000000 */
[----:B------:R1:W-:Y:S02]  /*4e00*/  UTCATOMSWS.AND URZ, UR8 ;  /* 0x0000000800ff79e3 */ /* 0x0003e40008000000 */
[----:B-1----:R-:W-:Y:S01]  /*4e10*/  ISETP.EQ.U32.AND P0, PT, R2, UR7, PT ;  /* 0x0000000702007c0c */ /* 0x002fe2000bf02070 */
[----:B--2---:R-:W-:Y:S02]  /*4e20*/  IMAD.U32 R2, RZ, RZ, UR5 ;  /* 0x00000005ff027e24 */ /* 0x004fe4000f8e00ff */
[----:B----4-:R-:W-:-:S10]  /*4e30*/  IMAD.U32 R3, RZ, RZ, UR6 ;  /* 0x00000006ff037e24 */ /* 0x010fd4000f8e00ff */
[----:B------:R1:W-:Y:S04]  /*4e40*/  @P0 ATOMS.AND RZ, [UR4+0x14], R3 ;  /* 0x00001403ffff098c */ /* 0x0003e8000a800004 */
[----:B------:R1:W-:Y:S01]  /*4e50*/  @P0 ATOMS.AND RZ, [UR4+0x18], R2 ;  /* 0x00001802ffff098c */ /* 0x0003e2000a800004 */
[----:B------:R-:W-:Y:S05]  /*4e60*/  BRA `(.L_x_89) ;  /* 0x0000000000147947 */ /* 0x000fea0003800000 */
.L_x_88:
[----:B------:R-:W-:Y:S02]  /*4e70*/  MOV R2, 0x4e90 ;  /* 0x00004e9000027802 */ /* 0x000fe40000000f00 */
[----:B--23-5:R-:W-:Y:S05]  /*4e80*/  CALL.REL.NOINC `($__internal_0_$__cuda_sm10x_tcgen05_guardrail_trap_col_being_dealloced_not_returned_by_alloc) ;  /* 0x00000044001c7944 */ /* 0x02cfea0003c00000 */
[----:B------:R-:W-:Y:S05]  /*4e90*/  BRA `(.L_x_89) ;  /* 0x0000000000087947 */ /* 0x000fea0003800000 */
.L_x_87:
[----:B------:R-:W-:Y:S02]  /*4ea0*/  MOV R2, 0x4ec0 ;  /* 0x00004ec000027802 */ /* 0x000fe40000000f00 */
[----:B--23-5:R-:W-:Y:S05]  /*4eb0*/  CALL.REL.NOINC `($__internal_2_$__cuda_sm10x_tcgen05_guardrail_trap_unallocated_columns_being_dealloced) ;  /* 0x0000004400287944 */ /* 0x02cfea0003c00000 */
.L_x_89:
[----:B------:R-:W-:Y:S01]  /*4ec0*/  NOP ;  /* 0x0000000000007918 */ /* 0x000fe20000000000 */
[----:B------:R-:W-:Y:S05]  /*4ed0*/  EXIT ;  /* 0x000000000000794d */ /* 0x000fea0003800000 */
.L_x_73:
[----:B------:R-:W-:-:S09]  /*4ee0*/  UISETP.NE.OR UP1, UPT, UR6, 0x3, !UP1 ;  /* 0x000000030600788c */ /* 0x000fd2000cf25670 */
[----:B------:R-:W-:Y:S05]  /*4ef0*/  BRA.U UP1, `(.L_x_90) ;  /* 0x0000000901e07547 */ /* 0x000fea000b800000 */
[----:B------:R-:W1:Y:S01]  /*4f00*/  LDC.64 R8, c[0x0][0x888] ;  /* 0x00022200ff087b82 */ /* 0x000e620000000a00 */
[----:B------:R-:W-:Y:S01]  /*4f10*/  UMOV UR14, 0x400 ;  /* 0x00000400000e7882 */ /* 0x000fe20000000000 */
[----:B------:R-:W-:Y:S01]  /*4f20*/  IMAD.MOV.U32 R31, RZ, RZ, 0x1 ;  /* 0x00000001ff1f7424 */ /* 0x000fe200078e00ff */
[----:B------:R-:W-:Y:S01]  /*4f30*/  ULEA UR14, UR48, UR14, 0x18 ;  /* 0x0000000e300e7291 */ /* 0x000fe2000f8ec0ff */
[----:B------:R-:W-:Y:S01]  /*4f40*/  IMAD.MOV.U32 R30, RZ, RZ, RZ ;  /* 0x000000ffff1e7224 */ /* 0x000fe200078e00ff */
[----:B------:R-:W-:Y:S01]  /*4f50*/  UPLOP3.LUT UP0, UPT, UPT, UPT, UPT, 0x40, 0x4 ;  /* 0x000000000004789c */ /* 0x000fe20003f0e870 */
[----:B------:R-:W-:Y:S01]  /*4f60*/  IMAD.MOV.U32 R28, RZ, RZ, 0x2000 ;  /* 0x00002000ff1c7424 */ /* 0x000fe200078e00ff */
[----:B------:R-:W-:Y:S01]  /*4f70*/  UIADD3 UR4, UPT, UPT, UR14, 0x220, URZ ;  /* 0x000002200e047890 */ /* 0x000fe2000fffe0ff */
[----:B------:R-:W2:Y:S01]  /*4f80*/  LDC R0, c[0x0][0xb30] ;  /* 0x0002cc00ff007b82 */ /* 0x000ea20000000800 */
[----:B------:R-:W-:Y:S02]  /*4f90*/  UIADD3 UR16, UPT, UPT, UR14, 0x248, URZ ;  /* 0x000002480e107890 */ /* 0x000fe4000fffe0ff */
[----:B------:R-:W-:-:S02]  /*4fa0*/  UPRMT UR48, UR48, 0x654, UR4 ;  /* 0x0000065430307896 */ /* 0x000fc40008000004 */
[----:B------:R-:W-:-:S03]  /*4fb0*/  UPRMT UR16, URZ, 0x654, UR16 ;  /* 0x00000654ff107896 */ /* 0x000fc60008000010 */
[----:B------:R-:W4:Y:S08]  /*4fc0*/  LDC R23, c[0x0][0x370] ;  /* 0x0000dc00ff177b82 */ /* 0x000f300000000800 */
[----:B------:R-:W3:Y:S01]  /*4fd0*/  LDC R2, c[0x0][0xb0c] ;  /* 0x0002c300ff027b82 */ /* 0x000ee20000000800 */
[----:B-1----:R-:W-:-:S04]  /*4fe0*/  ISETP.NE.U32.AND P0, PT, R8, RZ, PT ;  /* 0x000000ff0800720c */ /* 0x002fc80003f05070 */
[----:B------:R-:W-:-:S03]  /*4ff0*/  ISETP.NE.AND.EX P0, PT, R9, RZ, PT, P0 ;  /* 0x000000ff0900720c */ /* 0x000fc60003f05300 */
[----:B------:R-:W1:Y:S01]  /*5000*/  LDC R18, c[0x0][0xb20] ;  /* 0x0002c800ff127b82 */ /* 0x000e620000000800 */
[----:B--2---:R-:W-:-:S07]  /*5010*/  ISETP.NE.AND P1, PT, R0, 0x1, PT ;  /* 0x000000010000780c */ /* 0x004fce0003f25270 */
[----:B------:R-:W2:Y:S02]  /*5020*/  LDC.64 R32, c[0x0][0x348] ;  /* 0x0000d200ff207b82 */ /* 0x000ea40000000a00 */
[----:B------:R-:W-:-:S06]  /*5030*/  VOTEU.ANY UP2, P0 ;  /* 0x0000000000ff7886 */ /* 0x000fcc0000040100 */
[----:B------:R-:W1:Y:S08]  /*5040*/  LDC.64 R20, c[0x0][0xb10] ;  /* 0x0002c400ff147b82 */ /* 0x000e700000000a00 */
[----:B------:R-:W1:Y:S08]  /*5050*/  LDC.64 R6, c[0x0][0xb18] ;  /* 0x0002c600ff067b82 */ /* 0x000e700000000a00 */
[----:B------:R-:W1:Y:S08]  /*5060*/  LDC.64 R4, c[0x0][0xb28] ;  /* 0x0002ca00ff047b82 */ /* 0x000e700000000a00 */
[----:B------:R-:W1:Y:S08]  /*5070*/  LDC.64 R16, c[0x0][0x890] ;  /* 0x00022400ff107b82 */ /* 0x000e700000000a00 */
[----:B---34-:R-:W1:Y:S02]  /*5080*/  LDC R22, c[0x0][0x374] ;  /* 0x0000dd00ff167b82 */ /* 0x018e640000000800 */
.L_x_98:
[----:B------:R-:W-:Y:S04]  /*5090*/  SHF.L.U32 R3, R30, 0x1f, RZ ;  /* 0x0000001f1e037819 */ /* 0x000fe800000006ff */
[----:B---3--:R-:W3:Y:S02]  /*50a0*/  SYNCS.PHASECHK.TRANS64.TRYWAIT P0, [UR14+0x240], R3 ;  /* 0x00024003ff0075a7 */ /* 0x008ee4000800110e */
[----:B---3--:R-:W-:Y:S05]  /*50b0*/  @!P0 BRA `(.L_x_91) ;  /* 0x0000004000048947 */ /* 0x008fea0003800000 */
.L_x_202:
[----:B------:R-:W-:Y:S01]  /*50c0*/  ISETP.GE.AND P0, PT, R72, 0x1, PT ;  /* 0x000000014800780c */ /* 0x000fe20003f06270 */
[----:B------:R-:W4:Y:S01]  /*50d0*/  LDS.128 R24, [UR14+0x280] ;  /* 0x0002800eff187984 */ /* 0x000f220008000c00 */
[C---:B-1----:R-:W-:Y:S02]  /*50e0*/  ISETP.NE.U32.AND P5, PT, R16.reuse, RZ, PT ;  /* 0x000000ff1000720c */ /* 0x042fe40003fa5070 */
[----:B------:R-:W-:Y:S02]  /*50f0*/  ISETP.NE.U32.AND P4, PT, R16, RZ, PT ;  /* 0x000000ff1000720c */ /* 0x000fe40003f85070 */
[C---:B------:R-:W-:Y:S02]  /*5100*/  ISETP.NE.AND.EX P5, PT, R17.reuse, RZ, PT, P5 ;  /* 0x000000ff1100720c */ /* 0x040fe40003fa5350 */
[----:B------:R-:W-:Y:S01]  /*5110*/  ISETP.NE.AND.EX P4, PT, R17, RZ, PT, P4 ;  /* 0x000000ff1100720c */ /* 0x000fe20003f85340 */
[----:B------:R-:W-:Y:S01]  /*5120*/  @!PT LDS RZ, [RZ] ;  /* 0x00000000fffff984 */ /* 0x000fe20000000800 */
[----:B------:R-:W-:Y:S01]  /*5130*/  @!PT LDS RZ, [RZ] ;  /* 0x00000000fffff984 */ /* 0x000fe20000000800 */
[----:B------:R-:W-:Y:S01]  /*5140*/  @!PT LDS RZ, [RZ] ;  /* 0x00000000fffff984 */ /* 0x000fe20000000800 */
[----:B------:R-:W-:Y:S01]  /*5150*/  @!PT LDS RZ, [RZ] ;  /* 0x00000000fffff984 */ /* 0x000fe20000000800 */
[----:B------:R1:W-:Y:S06]  /*5160*/  MEMBAR.ALL.CTA ;  /* 0x0000000000007992 */ /* 0x0003ec0000008000 */
[----:B-1----:R-:W1:Y:S01]  /*5170*/  FENCE.VIEW.ASYNC.S ;  /* 0x00000000000073c6 */ /* 0x002e620000000000 */
[----:B------:R-:W-:Y:S01]  /*5180*/  SHF.L.U32 R29, R31, 0x1f, RZ ;  /* 0x0000001f1f1d7819 */ /* 0x000fe200000006ff */
[----:B-1----:R-:W-:Y:S01]  /*5190*/  SYNCS.ARRIVE.TRANS64.RED.A1T0 RZ, [UR16], RZ ;  /* 0x000000ffffff79a7 */ /* 0x002fe20008100410 */
[----:B----4-:R-:W-:Y:S11]  /*51a0*/  LOP3.LUT P3, RZ, R26, 0x1, RZ, 0xc0, !PT ;  /* 0x000000011aff7812 */ /* 0x010ff6000786c0ff */
[----:B------:R-:W-:Y:S02]  /*51b0*/  @!UPT UIADD3 URZ, UPT, UPT, URZ, URZ, URZ ;  /* 0x000000fffffff290 */ /* 0x000fe4000fffe0ff */
[----:B------:R-:W-:Y:S02]  /*51c0*/  @P3 MOV R13, R24 ;  /* 0x00000018000d3202 */ /* 0x000fe40000000f00 */
[----:B------:R-:W-:Y:S01]  /*51d0*/  @P3 LOP3.LUT R8, R25, 0xffff, RZ, 0xc0, !PT ;  /* 0x0000ffff19083812 */ /* 0x000fe200078ec0ff */
[----:B------:R-:W-:Y:S06]  /*51e0*/  @!P0 BRA `(.L_x_92) ;  /* 0x0000000000a48947 */ /* 0x000fec0003800000 */
[----:B------:R-:W-:Y:S01]  /*51f0*/  IMAD.HI.U32 R35, R22, R7, RZ ;  /* 0x0000000716237227 */ /* 0x000fe200078e00ff */
[----:B------:R-:W-:Y:S02]  /*5200*/  ISETP.NE.AND P0, PT, R6, 0x1, PT ;  /* 0x000000010600780c */ /* 0x000fe40003f05270 */
[----:B------:R-:W-:Y:S01]  /*5210*/  ISETP.NE.AND P2, PT, R72, 0x1, PT ;  /* 0x000000014800780c */ /* 0x000fe20003f45270 */
[----:B------:R-:W-:Y:S01]  /*5220*/  IMAD.HI.U32 R34, R23, R20, RZ ;  /* 0x0000001417227227 */ /* 0x000fe200078e00ff */
[----:B------:R-:W-:Y:S02]  /*5230*/  SHF.R.U32.HI R35, RZ, R18, R35 ;  /* 0x00000012ff237219 */ /* 0x000fe40000011623 */
[----:B------:R-:W-:Y:S01]  /*5240*/  ISETP.NE.AND P6, PT, R2, 0x1, PT ;  /* 0x000000010200780c */ /* 0x000fe20003fc5270 */
[----:B------:R-:W-:Y:S01]  /*5250*/  IMAD.HI.U32 R36, R13, R20, RZ ;  /* 0x000000140d247227 */ /* 0x000fe200078e00ff */
[----:B------:R-:W-:Y:S02]  /*5260*/  SHF.R.U32.HI R34, RZ, R21, R34 ;  /* 0x00000015ff227219 */ /* 0x000fe40000011622 */
[----:B---3--:R-:W-:Y:S01]  /*5270*/  SEL R3, R22, R35, !P0 ;  /* 0x0000002316037207 */ /* 0x008fe20004000000 */
[C---:B------:R-:W-:Y:S01]  /*5280*/  IMAD.HI.U32 R35, R8.reuse, R7, RZ ;  /* 0x0000000708237227 */ /* 0x040fe200078e00ff */
[----:B------:R-:W-:Y:S02]  /*5290*/  SEL R11, R23, R34, !P6 ;  /* 0x00000022170b7207 */ /* 0x000fe40007000000 */
[----:B------:R-:W-:Y:S01]  /*52a0*/  SHF.R.U32.HI R36, RZ, R21, R36 ;  /* 0x00000015ff247219 */ /* 0x000fe20000011624 */
[----:B------:R-:W-:Y:S01]  /*52b0*/  IMAD.HI.U32 R38, R3, R4, RZ ;  /* 0x0000000403267227 */ /* 0x000fe200078e00ff */
[----:B------:R-:W-:Y:S03]  /*52c0*/  SHF.R.U32.HI R35, RZ, R18, R35 ;  /* 0x00000012ff237219 */ /* 0x000fe60000011623 */
[----:B------:R-:W-:Y:S01]  /*52d0*/  IMAD.HI.U32 R34, R11, R4, RZ ;  /* 0x000000040b227227 */ /* 0x000fe200078e00ff */
[----:B------:R-:W-:Y:S02]  /*52e0*/  @P2 SHF.R.U32.HI R3, RZ, R5, R38 ;  /* 0x00000005ff032219 */ /* 0x000fe40000011626 */
[----:B------:R-:W-:Y:S02]  /*52f0*/  SEL R9, R8, R35, !P0 ;  /* 0x0000002308097207 */ /* 0x000fe40004000000 */
[----:B------:R-:W-:Y:S01]  /*5300*/  @P2 SHF.R.U32.HI R11, RZ, R5, R34 ;  /* 0x00000005ff0b2219 */ /* 0x000fe20000011622 */
[C---:B------:R-:W-:Y:S01]  /*5310*/  IMAD R10, R72.reuse, R3, RZ ;  /* 0x00000003480a7224 */ /* 0x040fe200078e02ff */
[----:B------:R-:W-:Y:S01]  /*5320*/  SEL R3, R13, R36, !P6 ;  /* 0x000000240d037207 */ /* 0x000fe20007000000 */
[C---:B------:R-:W-:Y:S03]  /*5330*/  IMAD.HI.U32 R14, R9.reuse, R4, RZ ;  /* 0x00000004090e7227 */ /* 0x040fe600078e00ff */
[----:B------:R-:W-:Y:S01]  /*5340*/  ISETP.GE.AND P0, PT, R9, R10, PT ;  /* 0x0000000a0900720c */ /* 0x000fe20003f06270 */
[C---:B------:R-:W-:Y:S01]  /*5350*/  IMAD R12, R72.reuse, R11, RZ ;  /* 0x0000000b480c7224 */ /* 0x040fe200078e02ff */
[-C--:B------:R-:W-:Y:S04]  /*5360*/  SHF.R.U32.HI R14, RZ, R5.reuse, R14 ;  /* 0x00000005ff0e7219 */ /* 0x080fe8000001160e */
[----:B------:R-:W-:Y:S02]  /*5370*/  ISETP.GE.OR P0, PT, R3, R12, P0 ;  /* 0x0000000c0300720c */ /* 0x000fe40000706670 */
[----:B------:R-:W-:Y:S05]  /*5380*/  SEL R15, R9, R14, !P2 ;  /* 0x0000000e090f7207 */ /* 0x000fea0005000000 */
[----:B------:R-:W-:Y:S04]  /*5390*/  IMAD.MOV R14, RZ, RZ, -R15 ;  /* 0x000000ffff0e7224 */ /* 0x000fe800078e0a0f */
[----:B------:R-:W-:Y:S02]  /*53a0*/  IMAD R14, R72, R14, R9 ;  /* 0x0000000e480e7224 */ /* 0x000fe400078e0209 */
[C---:B------:R-:W-:Y:S05]  /*53b0*/  @!P0 IMAD.HI.U32 R10, R3.reuse, R4, RZ ;  /* 0x00000004030a8227 */ /* 0x040fea00078e00ff */
[----:B------:R-:W-:Y:S04]  /*53c0*/  @!P0 SHF.R.U32.HI R10, RZ, R5, R10 ;  /* 0x00000005ff0a8219 */ /* 0x000fe8000001160a */
[----:B------:R-:W-:Y:S01]  /*53d0*/  @!P0 SEL R0, R3, R10, !P2 ;  /* 0x0000000a03008207 */ /* 0x000fe20005000000 */
[----:B------:R-:W-:Y:S03]  /*53e0*/  IMAD.MOV R10, RZ, RZ, -R3 ;  /* 0x000000ffff0a7224 */ /* 0x000fe600078e0a03 */
[----:B------:R-:W-:Y:S01]  /*53f0*/  @!P0 IADD3 R15, PT, PT, R15, -R0, RZ ;  /* 0x800000000f0f8210 */ /* 0x000fe20007ffe0ff */
[----:B------:R-:W-:Y:S01]  /*5400*/  @!P0 IMAD R0, R11, R14, R0 ;  /* 0x0000000e0b008224 */ /* 0x000fe200078e0200 */
[----:B------:R-:W-:Y:S01]  /*5410*/  IADD3 R11, PT, PT, -R9, RZ, RZ ;  /* 0x000000ff090b7210 */ /* 0x000fe20007ffe1ff */
[----:B------:R-:W-:Y:S02]  /*5420*/  IMAD R13, R2, R10, R13 ;  /* 0x0000000a020d7224 */ /* 0x000fe400078e020d */
[----:B------:R-:W-:Y:S02]  /*5430*/  @!P0 IMAD R9, R15, R72, R3 ;  /* 0x000000480f098224 */ /* 0x000fe400078e0203 */
[----:B------:R-:W-:Y:S02]  /*5440*/  @!P0 IMAD.MOV.U32 R3, RZ, RZ, R0 ;  /* 0x000000ffff038224 */ /* 0x000fe400078e0000 */
[----:B------:R-:W-:Y:S02]  /*5450*/  IMAD R8, R6, R11, R8 ;  /* 0x0000000b06087224 */ /* 0x000fe400078e0208 */
[----:B------:R-:W-:Y:S02]  /*5460*/  IMAD R13, R3, R2, R13 ;  /* 0x00000002030d7224 */ /* 0x000fe400078e020d */
[----:B------:R-:W-:Y:S02]  /*5470*/  IMAD R8, R9, R6, R8 ;  /* 0x0000000609087224 */ /* 0x000fe400078e0208 */
.L_x_92:
[----:B------:R-:W-:Y:S05]  /*5480*/  BRA.U UP0, `(.L_x_93) ;  /* 0x0000000100107547 */ /* 0x000fea000b800000 */
[----:B---3--:R-:W-:Y:S04]  /*5490*/  MOV R0, UR15 ;  /* 0x0000000f00007c02 */ /* 0x008fe80008000f00 */
[----:B------:R-:W-:Y:S04]  /*54a0*/  SHF.L.U32 R3, R0, 0x1f, RZ ;  /* 0x0000001f00037819 */ /* 0x000fe800000006ff */
[----:B------:R-:W1:Y:S02]  /*54b0*/  SYNCS.PHASECHK.TRANS64.TRYWAIT P0, [UR14+0x238], R3 ;  /* 0x00023803ff0075a7 */ /* 0x000e64000800110e */
[----:B-1----:R-:W-:Y:S05]  /*54c0*/  @!P0 BRA `(.L_x_94) ;  /* 0x0000003c00188947 */ /* 0x002fea0003800000 */
.L_x_93:
[----:B------:R-:W-:Y:S05]  /*54d0*/  @!P5 BRA `(.L_x_95) ;  /* 0x00000000002cd947 */ /* 0x000fea0003800000 */
[----:B------:R-:W-:Y:S01]  /*54e0*/  UPLOP3.LUT UP3, UPT, UPT, UPT, UP2, 0x80, 0x8 ;  /* 0x000000000008789c */ /* 0x000fe20003f6f020 */
[----:B------:R-:W-:Y:S05]  /*54f0*/  HFMA2 R162, -RZ, RZ, 0, 5.9604644775390625e-08 ;  /* 0x00000001ffa27431 */ /* 0x000fea00000001ff */
[----:B------:R-:W-:Y:S11]  /*5500*/  PLOP3.LUT P0, PT, PT, PT, UP3, 0x80, 0x8 ;  /* 0x000000000008781c */ /* 0x000ff60003f0f038 */
[----:B------:R-:W-:Y:S02]  /*5510*/  @!UPT UIADD3 URZ, UPT, UPT, URZ, URZ, URZ ;  /* 0x000000fffffff290 */ /* 0x000fe4000fffe0ff */
[----:B------:R-:W4:Y:S01]  /*5520*/  @P0 LDC.64 R10, c[0x0][0x888] ;  /* 0x00022200ff0a0b82 */ /* 0x000f220000000a00 */
[----:B-1-3--:R-:W-:Y:S04]  /*5530*/  @P0 IMAD R0, R19, R16, RZ ;  /* 0x0000001013000224 */ /* 0x00afe800078e02ff */
[----:B----4-:R-:W-:Y:S01]  /*5540*/  @P0 IMAD.WIDE R10, R0, 0x4, R10 ;  /* 0x00000004000a0825 */ /* 0x010fe200078e020a */
[----:B------:R-:W-:Y:S04]  /*5550*/  MOV R0, 0x1 ;  /* 0x0000000100007802 */ /* 0x000fe80000000f00 */
[----:B-----5:R4:W5:Y:S01]  /*5560*/  @P0 LDG.E R81, desc[UR44][R10.64] ;  /* 0x0000002c0a510981 */ /* 0x020962000c1e1900 */
[----:B------:R-:W-:Y:S01]  /*5570*/  @!P0 PRMT R162, R0, 0x7610, R162 ;  /* 0x0000761000a28816 */ /* 0x000fe200000000a2 */
[----:B----4-:R-:W1:Y:S06]  /*5580*/  @!P0 LDC R81, c[0x0][0x880] ;  /* 0x00022000ff518b82 */ /* 0x010e6c0000000800 */
.L_x_95:
[----:B-1---5:R-:W-:Y:S01]  /*5590*/  @!P4 FSETP.EQ.AND P5, PT, R81, RZ, PT ;  /* 0x000000ff5100c20b */ /* 0x022fe20003fa2000 */
[----:B------:R-:W-:Y:S01]  /*55a0*/  @!UPT UIADD3 URZ, UPT, UPT, URZ, URZ, URZ ;  /* 0x000000fffffff290 */ /* 0x000fe2000fffe0ff */
[----:B------:R-:W-:Y:S11]  /*55b0*/  @!P4 BRA `(.L_x_96) ;  /* 0x000000000014c947 */ /* 0x000ff60003800000 */
[----:B------:R-:W-:Y:S02]  /*55c0*/  LOP3.LUT P0, RZ, R162, 0xff, RZ, 0xc0, !PT ;  /* 0x000000ffa2ff7812 */ /* 0x000fe4000780c0ff */
[----:B------:R-:W-:Y:S04]  /*55d0*/  PLOP3.LUT P5, PT, PT, PT, UP3, 0x80, 0x8 ;  /* 0x000000000008781c */ /* 0x000fe80003faf038 */
[----:B------:R-:W-:Y:S07]  /*55e0*/  PLOP3.LUT P5, PT, P5, PT, PT, 0x8, 0x80 ;  /* 0x000000000080781c */ /* 0x000fee0002fae170 */
[----:B------:R-:W-:Y:S11]  /*55f0*/  @P0 FSETP.EQ.AND P5, PT, R81, RZ, PT ;  /* 0x000000ff5100020b */ /* 0x000ff60003fa2000 */
[----:B------:R-:W-:Y:S02]  /*5600*/  @!UPT UIADD3 URZ, UPT, UPT, URZ, URZ, URZ ;  /* 0x000000fffffff290 */ /* 0x000fe4000fffe0ff */
.L_x_96:
[----:B------:R-:W1:Y:S01]  /*5610*/  SYNCS.PHASECHK.TRANS64.TRYWAIT P4, [UR14+0x228], R29 ;  /* 0x0002281dff0075a7 */ /* 0x000e62000808110e */
[----:B------:R-:W-:Y:S01]  /*5620*/  @P3 SHF.R.U32.HI R19, RZ, 0x10, R25 ;  /* 0x00000010ff133819 */ /* 0x000fe20000011619 */
[----:B------:R-:W4:Y:S08]  /*5630*/  LDC.64 R14, c[0x0][0xb10] ;  /* 0x0002c400ff0e7b82 */ /* 0x000f300000000a00 */
[----:B------:R-:W5:Y:S08]  /*5640*/  LDC.64 R10, c[0x0][0xb18] ;  /* 0x0002c600ff0a7b82 */ /* 0x000f700000000a00 */
[----:B---3--:R-:W3:Y:S08]  /*5650*/  @!P1 LDC R0, c[0x0][0xb20] ;  /* 0x0002c800ff009b82 */ /* 0x008ef00000000800 */
[----:B------:R-:W2:Y:S01]  /*5660*/  @!P1 LDC R3, c[0x0][0xb0c] ;  /* 0x0002c300ff039b82 */ /* 0x000ea20000000800 */
[----:B----4-:R-:W-:Y:S05]  /*5670*/  @!P1 IMAD.HI.U32 R14, R13, R14, RZ ;  /* 0x0000000e0d0e9227 */ /* 0x010fea00078e00ff */
[----:B------:R-:W-:Y:S01]  /*5680*/  @!P1 SHF.R.U32.HI R14, RZ, R15, R14 ;  /* 0x0000000fff0e9219 */ /* 0x000fe2000001160e */
[----:B-----5:R-:W-:Y:S01]  /*5690*/  @!P1 IMAD.HI.U32 R11, R8, R11, RZ ;  /* 0x0000000b080b9227 */ /* 0x020fe200078e00ff */
[----:B------:R-:W-:Y:S04]  /*56a0*/  @!P1 ISETP.NE.AND P0, PT, R10, 0x1, PT ;  /* 0x000000010a00980c */ /* 0x000fe80003f05270 */
[----:B---3--:R-:W-:Y:S02]  /*56b0*/  @!P1 SHF.R.U32.HI R9, RZ, R0, R11 ;  /* 0x00000000ff099219 */ /* 0x008fe4000001160b */
[----:B--2---:R-:W-:Y:S02]  /*56c0*/  @!P1 ISETP.NE.AND P2, PT, R3, 0x1, PT ;  /* 0x000000010300980c */ /* 0x004fe40003f45270 */
[----:B------:R-:W-:Y:S02]  /*56d0*/  @!P1 SEL R9, R8, R9, !P0 ;  /* 0x0000000908099207 */ /* 0x000fe40004000000 */
[----:B------:R-:W-:Y:S02]  /*56e0*/  ELECT P0, URZ, PT ;  /* 0x0000000000ff782f */ /* 0x000fe40003800000 */
[----:B------:R-:W-:Y:S05]  /*56f0*/  @!P1 SEL R14, R13, R14, !P2 ;  /* 0x0000000e0d0e9207 */ /* 0x000fea0005000000 */
[----:B------:R-:W-:Y:S02]  /*5700*/  @!P1 IMAD.IADD R0, R9, 0x1, -R14 ;  /* 0x0000000109009824 */ /* 0x000fe400078e0a0e */
[----:B------:R-:W-:Y:S02]  /*5710*/  @!P1 IMAD.IADD R9, R14, 0x1, -R9 ;  /* 0x000000010e099824 */ /* 0x000fe400078e0a09 */
[----:B------:R-:W-:Y:S02]  /*5720*/  @!P1 IMAD R13, R0, R3, R13 ;  /* 0x00000003000d9224 */ /* 0x000fe400078e020d */
[----:B------:R-:W-:Y:S01]  /*5730*/  @!P1 IMAD R8, R9, R10, R8 ;  /* 0x0000000a09089224 */ /* 0x000fe200078e0208 */
[----:B-1----:R-:W-:Y:S06]  /*5740*/  @!P4 BRA `(.L_x_97) ;  /* 0x000000380090c947 */ /* 0x002fec0003800000 */
.L_x_205:
[----:B------:R-:W-:Y:S02]  /*5750*/  PLOP3.LUT P5, PT, P5, P0, PT, 0xf2, 0x2f ;  /* 0x00000000002f781c */ /* 0x000fe40002fa1e72 */
[----:B------:R-:W-:Y:S02]  /*5760*/  LOP3.LUT R31, R31, 0x1, RZ, 0x3c, !PT ;  /* 0x000000011f1f7812 */ /* 0x000fe400078e3cff */
[----:B------:R-:W-:Y:S09]  /*5770*/  LOP3.LUT R30, R30, 0x1, RZ, 0x3c, !PT ;  /* 0x000000011e1e7812 */ /* 0x000ff200078e3cff */
[----:B------:R-:W-:Y:S01]  /*5780*/  VOTEU.ALL UP1, P5 ;  /* 0x0000000000ff7886 */ /* 0x000fe20002820000 */
[----:B------:R-:W-:Y:S01]  /*5790*/  @!P5 IMAD.SHL.U32 R161, R161, 0x40, RZ ;  /* 0x00000040a1a1d824 */ /* 0x000fe200078e00ff */
[----:B------:R-:W-:Y:S01]  /*57a0*/  @!P5 IADD3 R3, P0, PT, R32, 0x580, RZ ;  /* 0x000005802003d810 */ /* 0x000fe20007f1e0ff */
[----:B------:R-:W-:Y:S02]  /*57b0*/  @!P5 IMAD.SHL.U32 R163, R163, 0x80, RZ ;  /* 0x00000080a3a3d824 */ /* 0x000fe400078e00ff */
[----:B------:R-:W2:Y:S01]  /*57c0*/  @!UP1 LDCU.128 UR4, c[0x0][0x980] ;  /* 0x00013000ff0497ac */ /* 0x000ea20008000c00 */
[----:B------:R-:W-:Y:S01]  /*57d0*/  @!P5 R2UR UR10, R161 ;  /* 0x00000000a10ad2ca */ /* 0x000fe200000e0000 */
[----:B-1----:R-:W-:Y:S01]  /*57e0*/  @!P5 IMAD.X R0, RZ, RZ, R33, P0 ;  /* 0x000000ffff00d224 */ /* 0x002fe200000e0621 */
[----:B------:R-:W-:Y:S01]  /*57f0*/  @!P5 R2UR UR11, R163 ;  /* 0x00000000a30bd2ca */ /* 0x000fe200000e0000 */
[----:B------:R-:W-:Y:S02]  /*5800*/  IMAD.IADD R161, R8, 0x1, R143 ;  /* 0x0000000108a17824 */ /* 0x000fe400078e028f */
[----:B------:R-:W-:Y:S01]  /*5810*/  IMAD.IADD R163, R13, 0x1, R160 ;  /* 0x000000010da37824 */ /* 0x000fe200078e02a0 */
[----:B------:R-:W1:Y:S09]  /*5820*/  @!UP1 LDCU.64 UR8, c[0x0][0x990] ;  /* 0x00013200ff0897ac */ /* 0x000e720008000a00 */
[----:B--2---:R-:W-:Y:S02]  /*5830*/  UIMAD.WIDE.U32 UR12, UR11, UR5, URZ ;  /* 0x000000050b0c72a5 */ /* 0x004fe4000f8e00ff */
[----:B------:R-:W-:Y:S05]  /*5840*/  @!UP1 UISETP.NE.AND UP0, UPT, UR4, 0x1, UPT ;  /* 0x000000010400988c */ /* 0x000fea000bf05270 */
[----:B------:R-:W-:Y:S02]  /*5850*/  @!UP1 UMOV UR5, UR13 ;  /* 0x0000000d00059c82 */ /* 0x000fe40008000000 */
[----:B------:R-:W-:Y:S01]  /*5860*/  @!UP1 USHF.R.U32.HI UR5, URZ, UR6, UR5 ;  /* 0x00000006ff059299 */ /* 0x000fe20008011605 */
[----:B------:R-:W-:Y:S03]  /*5870*/  @!P5 R2UR UR6, R3 ;  /* 0x000000000306d2ca */ /* 0x000fe600000e0000 */
[----:B------:R-:W-:Y:S02]  /*5880*/  @!UP1 USEL UR12, UR11, UR5, !UP0 ;  /* 0x000000050b0c9287 */ /* 0x000fe4000c000000 */
[----:B------:R-:W-:Y:S01]  /*5890*/  @!UP1 UISETP.NE.AND UP0, UPT, UR7, 0x1, UPT ;  /* 0x000000010700988c */ /* 0x000fe2000bf05270 */
[----:B------:R-:W-:Y:S01]  /*58a0*/  @!P5 R2UR UR5, R0 ;  /* 0x000000000005d2ca */ /* 0x000fe200000e0000 */
[----:B-1----:R-:W-:Y:S02]  /*58b0*/  UIMAD.WIDE.U32 UR18, UR12, UR8, URZ ;  /* 0x000000080c1272a5 */ /* 0x002fe4000f8e00ff */
[----:B------:R-:W-:Y:S04]  /*58c0*/  @!UP1 UIADD3 UR8, UPT, UPT, UR14, 0x400, URZ ;  /* 0x000004000e089890 */ /* 0x000fe8000fffe0ff */
[----:B------:R-:W-:Y:S01]  /*58d0*/  IMAD.U32 R10, RZ, RZ, UR6 ;  /* 0x00000006ff0a7e24 */ /* 0x000fe2000f8e00ff */
[----:B------:R-:W-:Y:S01]  /*58e0*/  @!UP1 UMOV UR13, UR19 ;  /* 0x00000013000d9c82 */ /* 0x000fe20008000000 */
[----:B------:R-:W-:Y:S02]  /*58f0*/  @!UP1 UIADD3 UR6, UPT, UPT, -UR12, URZ, URZ ;  /* 0x000000ff0c069290 */ /* 0x000fe4000fffe1ff */
[----:B------:R-:W-:Y:S01]  /*5900*/  @!UP1 USHF.R.U32.HI UR9, URZ, UR9, UR13 ;  /* 0x00000009ff099299 */ /* 0x000fe2000801160d */
[----:B------:R-:W-:Y:S01]  /*5910*/  @!P5 R2UR UR18, R10 ;  /* 0x000000000a12d2ca */ /* 0x000fe200000e0000 */
[----:B------:R-:W-:Y:S01]  /*5920*/  IMAD.U32 R11, RZ, RZ, UR5 ;  /* 0x00000005ff0b7e24 */ /* 0x000fe2000f8e00ff */
[----:B------:R-:W-:Y:S02]  /*5930*/  @!UP1 UIMAD UR11, UR4, UR6, UR11 ;  /* 0x00000006040b92a4 */ /* 0x000fe4000f8e020b */
[----:B------:R-:W-:Y:S02]  /*5940*/  @!UP1 USEL UR13, UR12, UR9, !UP0 ;  /* 0x000000090c0d9287 */ /* 0x000fe4000c000000 */
[----:B------:R-:W-:Y:S01]  /*5950*/  @!P5 R2UR UR19, R11 ;  /* 0x000000000b13d2ca */ /* 0x000fe200000e0000 */
[----:B------:R-:W-:Y:S02]  /*5960*/  @!UP1 UIADD3 UR9, UPT, UPT, UR14, 0x220, URZ ;  /* 0x000002200e099890 */ /* 0x000fe4000fffe0ff */
[----:B------:R-:W-:Y:S01]  /*5970*/  @!UP1 UIADD3 UR5, UPT, UPT, -UR13, URZ, URZ ;  /* 0x000000ff0d059290 */ /* 0x000fe2000fffe1ff */
[----:B------:R-:W-:Y:S03]  /*5980*/  VOTEU.ALL UP0, P5 ;  /* 0x0000000000ff7886 */ /* 0x000fe60002800000 */
[----:B------:R-:W-:Y:S02]  /*5990*/  @!UP1 UIMAD UR12, UR7, UR5, UR12 ;  /* 0x00000005070c92a4 */ /* 0x000fe4000f8e020c */
[----:B------:R-:W-:Y:S04]  /*59a0*/  @!UP1 UPRMT UR5, URZ, 0x40, URZ ;  /* 0x00000040ff059896 */ /* 0x000fe800080000ff */
[----:B------:R-:W-:Y:S09]  /*59b0*/  @!UP1 UPRMT UR4, UR5, 0x5410, URZ ;  /* 0x0000541005049896 */ /* 0x000ff200080000ff */
[----:B------:R3:W-:Y:S01]  /*59c0*/  @!UP0 UTMALDG.4D.IM2COL [UR8], [UR18], UR4 ;  /* 0x00000008120083b4 */ /* 0x0007e20008058004 */
[----:B------:R3:W-:Y:S01]  /*59d0*/  @!P5 SYNCS.ARRIVE.TRANS64.RED.A0TR RZ, [UR14+0x220], R28 ;  /* 0x0002201cffffd9a7 */ /* 0x0007e2000830040e */
[----:B------:R-:W-:Y:S01]  /*59e0*/  UPLOP3.LUT UP0, UPT, UPT, UPT, UPT, 0x80, 0x8 ;  /* 0x000000000008789c */ /* 0x000fe20003f0f070 */
[----:B------:R-:W-:Y:S01]  /*59f0*/  SYNCS.ARRIVE.TRANS64.RED.A1T0 RZ, [UR48], RZ ;  /* 0x000000ffffff79a7 */ /* 0x000fe20008100430 */
[----:B------:R-:W-:Y:S09]  /*5a00*/  @P3 BRA `(.L_x_98) ;  /* 0xfffffff400a03947 */ /* 0x000ff2000383ffff */
[----:B------:R-:W-:Y:S07]  /*5a10*/  MOV R0, UR14 ;  /* 0x0000000e00007c02 */ /* 0x000fee0008000f00 */
.L_x_99:
[----:B-1----:R-:W-:-:S04]  /*5a20*/  SHF.L.U32 R3, R31, 0x1f, RZ ;  /* 0x0000001f1f037819 */ /* 0x002fc800000006ff */
[----:B------:R1:W2:Y:S03]  /*5a30*/  SYNCS.PHASECHK.TRANS64.TRYWAIT P0, [R0+URZ+0x228], R3 ;  /* 0x00022803000075a7 */ /* 0x0002a600080011ff */
[----:B--2---:R-:W-:Y:S05]  /*5a40*/  @!P0 NANOSLEEP.SYNCS 0x989680 ;  /* 0x009896800000895d */ /* 0x004fea0003900000 */
[----:B------:R-:W2:Y:S02]  /*5a50*/  @!P0 SYNCS.PHASECHK.TRANS64 P0, [R0+URZ+0x228], R3 ;  /* 0x00022803000085a7 */ /* 0x000ea400080010ff */
[----:B--23--:R-:W-:Y:S05]  /*5a60*/  @P0 EXIT ;  /* 0x000000000000094d */ /* 0x00cfea0003800000 */
[----:B------:R-:W-:Y:S05]  /*5a70*/  BRA `(.L_x_99) ;  /* 0xfffffffc00e87947 */ /* 0x000fea000383ffff */
.L_x_90:
[----:B------:R-:W-:-:S06]  /*5a80*/  UISETP.GE.AND UP0, UPT, UR6, 0x4, UPT ;  /* 0x000000040600788c */ /* 0x000fcc000bf06270 */
[----:B------:R-:W-:-:S13]  /*5a90*/  PLOP3.LUT P0, PT, PT, PT, UP0, 0x80, 0x8 ;  /* 0x000000000008781c */ /* 0x000fda0003f0f008 */
[----:B------:R-:W-:Y:S05]  /*5aa0*/  @!P0 EXIT ;  /* 0x000000000000894d */ /* 0x000fea0003800000 */
[----:B------:R-:W-:Y:S01]  /*5ab0*/  BAR.SYNC.DEFER_BLOCKING 0x6, 0xa0 ;  /* 0x0182800000007b1d */ /* 0x000fe20000010000 */
[C---:B------:R-:W-:Y:S01]  /*5ac0*/  IMAD.SHL.U32 R5, R167.reuse, 0x40, RZ ;  /* 0x00000040a7057824 */ /* 0x040fe200078e00ff */
[----:B------:R-:W-:Y:S01]  /*5ad0*/  CS2R R168, SRZ ;  /* 0x0000000000a87805 */ /* 0x000fe2000001ff00 */
[C---:B------:R-:W-:Y:S02]  /*5ae0*/  IMAD.SHL.U32 R172, R167.reuse, 0x8, RZ ;  /* 0x00000008a7ac7824 */ /* 0x040fe400078e00ff */
[----:B------:R-:W-:Y:S01]  /*5af0*/  IMAD.SHL.U32 R176, R167, 0x10, RZ ;  /* 0x00000010a7b07824 */ /* 0x000fe200078e00ff */
[----:B------:R-:W-:Y:S01]  /*5b00*/  UMOV UR47, 0x400 ;  /* 0x00000400002f7882 */ /* 0x000fe20000000000 */
[----:B------:R-:W-:Y:S01]  /*5b10*/  LOP3.LUT R7, R5, 0x180, RZ, 0xc0, !PT ;  /* 0x0000018005077812 */ /* 0x000fe200078ec0ff */
[----:B------:R-:W-:Y:S01]  /*5b20*/  ULEA UR47, UR48, UR47, 0x18 ;  /* 0x0000002f302f7291 */ /* 0x000fe2000f8ec0ff */
[----:B------:R-:W1:Y:S01]  /*5b30*/  LDC R165, c[0x0][0x370] ;  /* 0x0000dc00ffa57b82 */ /* 0x000e620000000800 */
[C---:B------:R-:W-:Y:S01]  /*5b40*/  LOP3.LUT R0, R176.reuse, 0x20, RZ, 0xc0, !PT ;  /* 0x00000020b0007812 */ /* 0x040fe200078ec0ff */
[----:B------:R-:W-:Y:S01]  /*5b50*/  IMAD.U32 R78, R167, 0x10000, RZ ;  /* 0x00010000a74e7824 */ /* 0x000fe200078e00ff */
[----:B------:R-:W-:Y:S01]  /*5b60*/  LOP3.LUT R172, R7, 0x30, R172, 0xf8, !PT ;  /* 0x0000003007ac7812 */ /* 0x000fe200078ef8ac */
[----:B------:R-:W-:Y:S01]  /*5b70*/  UIADD3 UR4, UPT, UPT, UR47, 0x2400, URZ ;  /* 0x000024002f047890 */ /* 0x000fe2000fffe0ff */
[----:B------:R-:W-:Y:S01]  /*5b80*/  LOP3.LUT R176, R176, 0x40, RZ, 0xc0, !PT ;  /* 0x00000040b0b07812 */ /* 0x000fe200078ec0ff */
[----:B------:R-:W-:Y:S01]  /*5b90*/  IMAD.MOV.U32 R76, RZ, RZ, RZ ;  /* 0x000000ffff4c7224 */ /* 0x000fe200078e00ff */
[----:B------:R-:W-:Y:S01]  /*5ba0*/  LOP3.LUT R172, R172, 0x1e40, R5, 0xf8, !PT ;  /* 0x00001e40acac7812 */ /* 0x000fe200078ef805 */
[----:B------:R-:W2:Y:S01]  /*5bb0*/  LDC R74, c[0x0][0xb0c] ;  /* 0x0002c300ff4a7b82 */ /* 0x000ea20000000800 */
[----:B------:R-:W-:Y:S01]  /*5bc0*/  IMAD.MOV.U32 R170, RZ, RZ, RZ ;  /* 0x000000ffffaa7224 */ /* 0x000fe200078e00ff */
[----:B------:R-:W-:Y:S01]  /*5bd0*/  LOP3.LUT R78, R78, 0x600000, RZ, 0xc0, !PT ;  /* 0x006000004e4e7812 */ /* 0x000fe200078ec0ff */
[----:B------:R-:W-:Y:S01]  /*5be0*/  IMAD.U32 R178, RZ, RZ, UR4 ;  /* 0x00000004ffb27e24 */ /* 0x000fe2000f8e00ff */
[----:B------:R-:W4:Y:S01]  /*5bf0*/  LDCU.64 UR50, c[0x0][0x348] ;  /* 0x00006900ff3277ac */ /* 0x000f220008000a00 */
[----:B------:R-:W-:Y:S01]  /*5c00*/  VIADD R177, R172, UR47 ;  /* 0x0000002facb17c36 */ /* 0x000fe20008000000 */
[----:B------:R-:W3:Y:S02]  /*5c10*/  LDS R2, [UR47+0x290] ;  /* 0x0002902fff027984 */ /* 0x000ee40008000800 */
[----:B------:R-:W1:Y:S01]  /*5c20*/  LDC R164, c[0x0][0xb20] ;  /* 0x0002c800ffa47b82 */ /* 0x000e620000000800 */
[----:B------:R-:W1:Y:S01]  /*5c30*/  LDCU.64 UR36, c[0x0][0x888] ;  /* 0x00011100ff2477ac */ /* 0x000e620008000a00 */
[----:B------:R-:W-:-:S02]  /*5c40*/  IADD3 R171, PT, PT, -R0, 0x400, R177 ;  /* 0x0000040000ab7810 */ /* 0x000fc40007ffe1b1 */
[----:B------:R-:W-:Y:S01]  /*5c50*/  IADD3 R177, PT, PT, -R176, 0x400, R177 ;  /* 0x00000400b0b17810 */ /* 0x000fe20007ffe1b1 */
[----:B------:R-:W1:Y:S02]  /*5c60*/  LDCU.64 UR42, c[0x0][0x890] ;  /* 0x00011200ff2a77ac */ /* 0x000e640008000a00 */
[----:B------:R-:W-:Y:S01]  /*5c70*/  IMAD.IADD R176, R171, 0x1, -R176 ;  /* 0x00000001abb07824 */ /* 0x000fe200078e0ab0 */
[----:B------:R-:W1:Y:S01]  /*5c80*/  LDC R73, c[0x0][0xb30] ;  /* 0x0002cc00ff497b82 */ /* 0x000e620000000800 */
[----:B------:R-:W1:Y:S01]  /*5c90*/  LDCU.64 UR40, c[0x0][0x8b0] ;  /* 0x00011600ff2877ac */ /* 0x000e620008000a00 */
[----:B------:R-:W1:Y:S06]  /*5ca0*/  LDCU.64 UR38, c[0x0][0x8a8] ;  /* 0x00011500ff2677ac */ /* 0x000e6c0008000a00 */
[----:B------:R-:W1:Y:S01]  /*5cb0*/  LDC.64 R144, c[0x0][0xb10] ;  /* 0x0002c400ff907b82 */ /* 0x000e620000000a00 */
[----:B------:R-:W-:-:S07]  /*5cc0*/  UIADD3 UR46, UPT, UPT, UR47, 0x400, URZ ;  /* 0x000004002f2e7890 */ /* 0x000fce000fffe0ff */
[----:B------:R-:W1:Y:S08]  /*5cd0*/  LDC.64 R70, c[0x0][0xb18] ;  /* 0x0002c600ff467b82 */ /* 0x000e700000000a00 */
[----:B------:R-:W1:Y:S01]  /*5ce0*/  LDC.64 R68, c[0x0][0xb28] ;  /* 0x0002ca00ff447b82 */ /* 0x000e620000000a00 */
[C---:B---3--:R-:W-:Y:S01]  /*5cf0*/  VIADD R3, R2.reuse, 0x40 ;  /* 0x0000004002037836 */ /* 0x048fe20000000000 */
[----:B------:R-:W-:-:S06]  /*5d00*/  LOP3.LUT R2, R2, 0xffff, RZ, 0xc0, !PT ;  /* 0x0000ffff02027812 */ /* 0x000fcc00078ec0ff */
[----:B------:R-:W3:Y:S01]  /*5d10*/  LDC.64 R150, c[0x0][0xa80] ;  /* 0x0002a000ff967b82 */ /* 0x000ee20000000a00 */
[----:B------:R-:W-:-:S05]  /*5d20*/  LOP3.LUT R3, R3, 0xffff, RZ, 0xc0, !PT ;  /* 0x0000ffff03037812 */ /* 0x000fca00078ec0ff */
[----:B------:R1:W-:Y:S02]  /*5d30*/  STL.64 [R1], R2 ;  /* 0x0000000201007387 */ /* 0x0003e40000100a00 */
[----:B------:R-:W1:Y:S08]  /*5d40*/  LDC.64 R148, c[0x0][0xa88] ;  /* 0x0002a200ff947b82 */ /* 0x000e700000000a00 */
[----:B------:R-:W1:Y:S08]  /*5d50*/  LDC.64 R146, c[0x0][0xa90] ;  /* 0x0002a400ff927b82 */ /* 0x000e700000000a00 */
[----:B--2-4-:R-:W1:Y:S02]  /*5d60*/  LDC R166, c[0x0][0x374] ;  /* 0x0000dd00ffa67b82 */ /* 0x014e640000000800 */
.L_x_117:
[----:B-1----:R-:W-:Y:S04]  /*5d70*/  SHF.L.U32 R3, R169, 0x1f, RZ ;  /* 0x0000001fa9037819 */ /* 0x002fe800000006ff */
[----:B------:R-:W1:Y:S02]  /*5d80*/  SYNCS.PHASECHK.TRANS64.TRYWAIT P0, [UR47+0x240], R3 ;  /* 0x00024003ff0075a7 */ /* 0x000e64000800112f */
[----:B-12---:R-:W-:Y:S05]  /*5d90*/  @!P0 BRA `(.L_x_100) ;  /* 0x0000003400148947 */ /* 0x006fea0003800000 */
.L_x_207:
[----:B------:R-:W2:Y:S01]  /*5da0*/  LDC.64 R12, c[0x0][0xb10] ;  /* 0x0002c400ff0c7b82 */ /* 0x000ea20000000a00 */
[----:B------:R-:W4:Y:S01]  /*5db0*/  LDS.128 R20, [UR47+0x280] ;  /* 0x0002802fff147984 */ /* 0x000f220008000c00 */
[----:B------:R-:W-:Y:S01]  /*5dc0*/  UIADD3 UR4, UPT, UPT, UR47, 0x248, URZ ;  /* 0x000002482f047890 */ /* 0x000fe2000fffe0ff */
[----:B-1----:R-:W-:Y:S01]  /*5dd0*/  IMAD R0, R76, 0x4, R1 ;  /* 0x000000044c007824 */ /* 0x002fe200078e0201 */
[----:B------:R-:W-:Y:S04]  /*5de0*/  ISETP.NE.AND P1, PT, R73, 0x1, PT ;  /* 0x000000014900780c */ /* 0x000fe80003f25270 */
[----:B------:R-:W1:Y:S01]  /*5df0*/  LDC.64 R10, c[0x0][0xb18] ;  /* 0x0002c600ff0a7b82 */ /* 0x000e620000000a00 */
[----:B------:R-:W-:Y:S01]  /*5e00*/  UPRMT UR4, URZ, 0x654, UR4 ;  /* 0x00000654ff047896 */ /* 0x000fe20008000004 */
[----:B------:R-:W-:Y:S01]  /*5e10*/  ISETP.GE.AND P0, PT, R72, 0x1, PT ;  /* 0x000000014800780c */ /* 0x000fe20003f06270 */
[----:B------:R-:W-:Y:S01]  /*5e20*/  @!PT LDS RZ, [RZ] ;  /* 0x00000000fffff984 */ /* 0x000fe20000000800 */
[----:B------:R-:W-:Y:S01]  /*5e30*/  @!PT LDS RZ, [RZ] ;  /* 0x00000000fffff984 */ /* 0x000fe20000000800 */
[----:B------:R-:W-:Y:S01]  /*5e40*/  @!PT LDS RZ, [RZ] ;  /* 0x00000000fffff984 */ /* 0x000fe20000000800 */
[----:B------:R-:W-:Y:S01]  /*5e50*/  @!PT LDS RZ, [RZ] ;  /* 0x00000000fffff984 */ /* 0x000fe20000000800 */
[----:B------:R3:W-:Y:S06]  /*5e60*/  MEMBAR.ALL.CTA ;  /* 0x0000000000007992 */ /* 0x0007ec0000008000 */
[----:B---3--:R-:W3:Y:S01]  /*5e70*/  FENCE.VIEW.ASYNC.S ;  /* 0x00000000000073c6 */ /* 0x008ee20000000000 */
[----:B------:R-:W1:Y:S08]  /*5e80*/  @!P1 LDC R14, c[0x0][0xb20] ;  /* 0x0002c800ff0e9b82 */ /* 0x000e700000000800 */
[----:B------:R-:W1:Y:S01]  /*5e90*/  @!P1 LDC R9, c[0x0][0xb0c] ;  /* 0x0002c300ff099b82 */ /* 0x000e620000000800 */
[----:B---3--:R-:W-:Y:S01]  /*5ea0*/  SYNCS.ARRIVE.TRANS64.RED.A1T0 RZ, [UR4], RZ ;  /* 0x000000ffffff79a7 */ /* 0x008fe20008100404 */
[----:B------:R3:W5:Y:S01]  /*5eb0*/  LDL R17, [R0] ;  /* 0x0000000000117983 */ /* 0x0007620000100800 */
[----:B----4-:R-:W-:Y:S04]  /*5ec0*/  LOP3.LUT P4, RZ, R22, 0x1, RZ, 0xc0, !PT ;  /* 0x0000000116ff7812 */ /* 0x010fe8000788c0ff */
[----:B------:R-:W-:Y:S09]  /*5ed0*/  P2R R179, PR, RZ, 0x10 ;  /* 0x00000010ffb37803 */ /* 0x000ff20000000000 */
[----:B------:R-:W-:Y:S02]  /*5ee0*/  @P4 MOV R77, R20 ;  /* 0x00000014004d4202 */ /* 0x000fe40000000f00 */
[----:B------:R-:W-:Y:S01]  /*5ef0*/  @P4 LOP3.LUT R75, R21, 0xffff, RZ, 0xc0, !PT ;  /* 0x0000ffff154b4812 */ /* 0x000fe200078ec0ff */
[----:B--23--:R-:W-:Y:S06]  /*5f00*/  @!P0 BRA `(.L_x_101) ;  /* 0x0000000000a48947 */ /* 0x00cfec0003800000 */
        /* <DEDUP_REMOVED lines=8> */
[----:B------:R-:W-:Y:S01]  /*5f90*/  SEL R3, R166, R25, !P0 ;  /* 0x00000019a6037207 */ /* 0x000fe20004000000 */
[----:B------:R-:W-:Y:S01]  /*5fa0*/  IMAD.HI.U32 R25, R75, R71, RZ ;  /* 0x000000474b197227 */ /* 0x000fe200078e00ff */
[----:B------:R-:W-:Y:S02]  /*5fb0*/  SEL R7, R165, R16, !P3 ;  /* 0x00000010a5077207 */ /* 0x000fe40005800000 */
[----:B------:R-:W-:Y:S01]  /*5fc0*/  SHF.R.U32.HI R24, RZ, R145, R24 ;  /* 0x00000091ff187219 */ /* 0x000fe20000011618 */
[-C--:B------:R-:W-:Y:S04]  /*5fd0*/  IMAD.HI.U32 R16, R3, R68.reuse, RZ ;  /* 0x0000004403107227 */ /* 0x080fe800078e00ff */
[----:B------:R-:W-:Y:S01]  /*5fe0*/  IMAD.HI.U32 R18, R7, R68, RZ ;  /* 0x0000004407127227 */ /* 0x000fe200078e00ff */
[-C--:B------:R-:W-:Y:S02]  /*5ff0*/  @P2 SHF.R.U32.HI R3, RZ, R69.reuse, R16 ;  /* 0x00000045ff032219 */ /* 0x080fe40000011610 */
[----:B------:R-:W-:Y:S02]  /*6000*/  SHF.R.U32.HI R16, RZ, R164, R25 ;  /* 0x000000a4ff107219 */ /* 0x000fe40000011619 */
[----:B------:R-:W-:Y:S01]  /*6010*/  @P2 SHF.R.U32.HI R7, RZ, R69, R18 ;  /* 0x00000045ff072219 */ /* 0x000fe20000011612 */
[C---:B------:R-:W-:Y:S01]  /*6020*/  IMAD R2, R72.reuse, R3, RZ ;  /* 0x0000000348027224 */ /* 0x040fe200078e02ff */
[----:B------:R-:W-:Y:S02]  /*6030*/  SEL R5, R75, R16, !P0 ;  /* 0x000000104b057207 */ /* 0x000fe40004000000 */
[----:B------:R-:W-:Y:S01]  /*6040*/  SEL R3, R77, R24, !P3 ;  /* 0x000000184d037207 */ /* 0x000fe20005800000 */
[----:B------:R-:W-:Y:S01]  /*6050*/  IMAD R4, R72, R7, RZ ;  /* 0x0000000748047224 */ /* 0x000fe200078e02ff */
[C---:B------:R-:W-:Y:S01]  /*6060*/  ISETP.GE.AND P0, PT, R5.reuse, R2, PT ;  /* 0x000000020500720c */ /* 0x040fe20003f06270 */
[----:B------:R-:W-:Y:S03]  /*6070*/  IMAD.HI.U32 R6, R5, R68, RZ ;  /* 0x0000004405067227 */ /* 0x000fe600078e00ff */
[----:B------:R-:W-:Y:S01]  /*6080*/  ISETP.GE.OR P0, PT, R3, R4, P0 ;  /* 0x000000040300720c */ /* 0x000fe20000706670 */
[----:B------:R-:W-:Y:S01]  /*6090*/  IMAD.MOV R4, RZ, RZ, -R3 ;  /* 0x000000ffff047224 */ /* 0x000fe200078e0a03 */
[-C--:B------:R-:W-:Y:S03]  /*60a0*/  SHF.R.U32.HI R6, RZ, R69.reuse, R6 ;  /* 0x00000045ff067219 */ /* 0x080fe60000011606 */
[----:B------:R-:W-:Y:S01]  /*60b0*/  IMAD R77, R74, R4, R77 ;  /* 0x000000044a4d7224 */ /* 0x000fe200078e024d */
[----:B------:R-:W-:Y:S05]  /*60c0*/  SEL R15, R5, R6, !P2 ;  /* 0x00000006050f7207 */ /* 0x000fea0005000000 */
[----:B------:R-:W-:Y:S02]  /*60d0*/  IMAD.MOV R6, RZ, RZ, -R15 ;  /* 0x000000ffff067224 */ /* 0x000fe400078e0a0f */
[C---:B------:R-:W-:Y:S04]  /*60e0*/  @!P0 IMAD.HI.U32 R2, R3.reuse, R68, RZ ;  /* 0x0000004403028227 */ /* 0x040fe800078e00ff */
[----:B------:R-:W-:Y:S01]  /*60f0*/  IMAD R6, R72, R6, R5 ;  /* 0x0000000648067224 */ /* 0x000fe200078e0205 */
[----:B------:R-:W-:Y:S04]  /*6100*/  @!P0 SHF.R.U32.HI R2, RZ, R69, R2 ;  /* 0x00000045ff028219 */ /* 0x000fe80000011602 */
[----:B------:R-:W-:Y:S02]  /*6110*/  @!P0 SEL R0, R3, R2, !P2 ;  /* 0x0000000203008207 */ /* 0x000fe40005000000 */
[----:B------:R-:W-:Y:S02]  /*6120*/  IADD3 R2, PT, PT, -R5, RZ, RZ ;  /* 0x000000ff05027210 */ /* 0x000fe40007ffe1ff */
[----:B------:R-:W-:Y:S01]  /*6130*/  @!P0 IADD3 R8, PT, PT, R15, -R0, RZ ;  /* 0x800000000f088210 */ /* 0x000fe20007ffe0ff */
[----:B------:R-:W-:Y:S02]  /*6140*/  @!P0 IMAD R0, R7, R6, R0 ;  /* 0x0000000607008224 */ /* 0x000fe400078e0200 */
[----:B------:R-:W-:Y:S02]  /*6150*/  IMAD R75, R70, R2, R75 ;  /* 0x00000002464b7224 */ /* 0x000fe400078e024b */
[----:B------:R-:W-:Y:S02]  /*6160*/  @!P0 IMAD R5, R8, R72, R3 ;  /* 0x0000004808058224 */ /* 0x000fe400078e0203 */
[----:B------:R-:W-:Y:S04]  /*6170*/  @!P0 IMAD.MOV.U32 R3, RZ, RZ, R0 ;  /* 0x000000ffff038224 */ /* 0x000fe800078e0000 */
[----:B------:R-:W-:Y:S02]  /*6180*/  IMAD R77, R3, R74, R77 ;  /* 0x0000004a034d7224 */ /* 0x000fe400078e024d */
[----:B------:R-:W-:Y:S07]  /*6190*/  IMAD R75, R5, R70, R75 ;  /* 0x00000046054b7224 */ /* 0x000fee00078e024b */
.L_x_101:
[----:B------:R-:W-:Y:S01]  /*61a0*/  @!P1 IMAD.HI.U32 R0, R77, R12, RZ ;  /* 0x0000000c4d009227 */ /* 0x000fe200078e00ff */
[----:B-1----:R-:W-:Y:S01]  /*61b0*/  @!P1 ISETP.NE.AND P0, PT, R10, 0x1, PT ;  /* 0x000000010a00980c */ /* 0x002fe20003f05270 */
[----:B------:R-:W-:Y:S01]  /*61c0*/  ULOP3.LUT UP0, URZ, UR46, 0x1b0, URZ, 0xc0, !UPT ;  /* 0x000001b02eff7892 */ /* 0x000fe2000f80c0ff */
[----:B------:R-:W-:Y:S01]  /*61d0*/  @!P1 ISETP.NE.AND P2, PT, R9, 0x1, PT ;  /* 0x000000010900980c */ /* 0x000fe20003f45270 */
[----:B------:R-:W-:Y:S01]  /*61e0*/  @!P1 IMAD.HI.U32 R3, R75, R11, RZ ;  /* 0x0000000b4b039227 */ /* 0x000fe200078e00ff */
[----:B------:R-:W-:Y:S02]  /*61f0*/  @!P1 SHF.R.U32.HI R0, RZ, R13, R0 ;  /* 0x0000000dff009219 */ /* 0x000fe40000011600 */
[----:B------:R-:W-:Y:S02]  /*6200*/  @P4 SHF.R.U32.HI R175, RZ, 0x10, R21 ;  /* 0x00000010ffaf4819 */ /* 0x000fe40000011615 */
[----:B------:R-:W-:Y:S02]  /*6210*/  @!P1 SHF.R.U32.HI R2, RZ, R14, R3 ;  /* 0x0000000eff029219 */ /* 0x000fe40000011603 */
[----:B------:R-:W-:Y:S02]  /*6220*/  @!P1 SEL R3, R77, R0, !P2 ;  /* 0x000000004d039207 */ /* 0x000fe40005000000 */
[----:B------:R-:W-:Y:S05]  /*6230*/  @!P1 SEL R2, R75, R2, !P0 ;  /* 0x000000024b029207 */ /* 0x000fea0004000000 */
[----:B------:R-:W-:Y:S02]  /*6240*/  @!P1 IMAD.IADD R0, R2, 0x1, -R3 ;  /* 0x0000000102009824 */ /* 0x000fe400078e0a03 */
[----:B------:R-:W-:Y:S02]  /*6250*/  @!P1 IMAD.IADD R2, R3, 0x1, -R2 ;  /* 0x0000000103029824 */ /* 0x000fe400078e0a02 */
[----:B------:R-:W-:Y:S02]  /*6260*/  @!P1 IMAD R77, R0, R9, R77 ;  /* 0x00000009004d9224 */ /* 0x000fe400078e024d */
[----:B------:R-:W-:Y:S01]  /*6270*/  @!P1 IMAD R75, R2, R10, R75 ;  /* 0x0000000a024b9224 */ /* 0x000fe200078e024b */
[----:B------:R-:W-:Y:S06]  /*6280*/  BRA.U !UP0, `(.L_x_102) ;  /* 0x0000000108407547 */ /* 0x000fec000b800000 */
[----:B------:R-:W1:Y:S01]  /*6290*/  LDCU.64 UR8, c[0x4][0x80] ;  /* 0x01001000ff0877ac */ /* 0x000e620008000a00 */
[----:B------:R-:W-:Y:S01]  /*62a0*/  MOV R3, 0x0 ;  /* 0x0000000000037802 */ /* 0x000fe20000000f00 */
[----:B------:R-:W-:Y:S02]  /*62b0*/  HFMA2 R12, -RZ, RZ, 0, 5.9604644775390625e-08 ;  /* 0x00000001ff0c7431 */ /* 0x000fe400000001ff */
[----:B------:R-:W-:Y:S02]  /*62c0*/  IMAD.MOV.U32 R8, RZ, RZ, 0x70 ;  /* 0x00000070ff087424 */ /* 0x000fe400078e00ff */
[----:B------:R-:W-:Y:S01]  /*62d0*/  IMAD.MOV.U32 R13, RZ, RZ, RZ ;  /* 0x000000ffff0d7224 */ /* 0x000fe200078e00ff */
[----:B------:R-:W2:Y:S01]  /*62e0*/  LDCU.64 UR6, c[0x4][0x88] ;  /* 0x01001100ff0677ac */ /* 0x000ea20008000a00 */
[----:B------:R-:W3:Y:S01]  /*62f0*/  LDC.64 R2, c[0x4][R3] ;  /* 0x0100000003027b82 */ /* 0x000ee20000000a00 */
[----:B------:R-:W4:Y:S01]  /*6300*/  LDCU.64 UR4, c[0x4][0x8] ;  /* 0x01000100ff0477ac */ /* 0x000f220008000a00 */
[----:B-1----:R-:W-:Y:S01]  /*6310*/  MOV R5, UR9 ;  /* 0x0000000900057c02 */ /* 0x002fe20008000f00 */
[----:B------:R-:W-:Y:S01]  /*6320*/  IMAD.U32 R4, RZ, RZ, UR8 ;  /* 0x00000008ff047e24 */ /* 0x000fe2000f8e00ff */
[----:B--2---:R-:W-:Y:S01]  /*6330*/  MOV R7, UR7 ;  /* 0x0000000700077c02 */ /* 0x004fe20008000f00 */
[----:B------:R-:W-:Y:S01]  /*6340*/  IMAD.U32 R6, RZ, RZ, UR6 ;  /* 0x00000006ff067e24 */ /* 0x000fe2000f8e00ff */
[----:B----4-:R-:W-:Y:S01]  /*6350*/  MOV R11, UR5 ;  /* 0x00000005000b7c02 */ /* 0x010fe20008000f00 */
[----:B------:R-:W-:Y:S02]  /*6360*/  IMAD.U32 R10, RZ, RZ, UR4 ;  /* 0x00000004ff0a7e24 */ /* 0x000fe4000f8e00ff */
[----:B------:R-:W-:Y:S07]  /*6370*/  LEPC R20, `(.L_x_102) ;  /* 0x000000001014794e */ /* 0x000fee0000000000 */
[----:B---3-5:R-:W-:Y:S05]  /*6380*/  CALL.ABS.NOINC R2 ;  /* 0x0000000002007343 */ /* 0x028fea0003c00000 */
.L_x_102:
[----:B------:R-:W-:Y:S01]  /*6390*/  LOP3.LUT P0, RZ, R178, 0x1b0, RZ, 0xc0, !PT ;  /* 0x000001b0b2ff7812 */ /* 0x000fe2000780c0ff */
[----:B------:R-:W-:Y:S11]  /*63a0*/  BSSY.RECONVERGENT B6, `(.L_x_103) ;  /* 0x0000013000067945 */ /* 0x000ff60003800200 */
[----:B------:R-:W-:Y:S01]  /*63b0*/  @!UPT UIADD3 URZ, UPT, UPT, URZ, URZ, URZ ;  /* 0x000000fffffff290 */ /* 0x000fe2000fffe0ff */
[----:B------:R-:W-:Y:S05]  /*63c0*/  @!P0 BRA `(.L_x_104) ;  /* 0x0000000000408947 */ /* 0x000fea0003800000 */
        /* <DEDUP_REMOVED lines=16> */
.L_x_104:
[----:B------:R-:W-:Y:S05]  /*64d0*/  BSYNC.RECONVERGENT B6 ;  /* 0x0000000000067941 */ /* 0x000fea0003800200 */
.L_x_103:
[----:B------:R-:W-:Y:S01]  /*64e0*/  ISETP.NE.AND P6, PT, R174, RZ, PT ;  /* 0x000000ffae00720c */ /* 0x000fe20003fc5270 */
[----:B------:R-:W-:Y:S01]  /*64f0*/  UISETP.NE.U32.AND UP0, UPT, UR40, URZ, UPT ;  /* 0x000000ff2800728c */ /* 0x000fe2000bf05070 */
[----:B------:R-:W-:Y:S02]  /*6500*/  ISETP.NE.U32.AND P2, PT, RZ, UR42, PT ;  /* 0x0000002aff007c0c */ /* 0x000fe4000bf45070 */
[----:B------:R-:W-:Y:S01]  /*6510*/  PLOP3.LUT P0, PT, PT, PT, PT, 0x8, 0x80 ;  /* 0x000000000080781c */ /* 0x000fe20003f0e170 */
[----:B------:R-:W-:Y:S01]  /*6520*/  UISETP.NE.AND.EX UP0, UPT, UR41, URZ, UPT, UP0 ;  /* 0x000000ff2900728c */ /* 0x000fe2000bf05300 */
[----:B------:R-:W-:Y:S07]  /*6530*/  ISETP.NE.AND.EX P2, PT, RZ, UR43, PT, P2 ;  /* 0x0000002bff007c0c */ /* 0x000fee000bf45320 */
[----:B------:R-:W1:Y:S01]  /*6540*/  @P6 LDC.64 R2, c[0x0][0x888] ;  /* 0x00022200ff026b82 */ /* 0x000e620000000a00 */
[----:B------:R-:W-:Y:S02]  /*6550*/  @P6 PLOP3.LUT P0, PT, P2, PT, PT, 0x80, 0x8 ;  /* 0x000000000008681c */ /* 0x000fe4000170f070 */
[----:B-1----:R-:W-:Y:S04]  /*6560*/  @P6 ISETP.NE.U32.AND P1, PT, R2, RZ, PT ;  /* 0x000000ff0200620c */ /* 0x002fe80003f25070 */
[----:B------:R-:W-:Y:S01]  /*6570*/  @P6 ISETP.NE.AND.EX P1, PT, R3, RZ, PT, P1 ;  /* 0x000000ff0300620c */ /* 0x000fe20003f25310 */
[----:B------:R-:W-:Y:S01]  /*6580*/  @!UPT UIADD3 URZ, UPT, UPT, URZ, URZ, URZ ;  /* 0x000000fffffff290 */ /* 0x000fe2000fffe0ff */
[----:B------:R-:W-:Y:S11]  /*6590*/  @!P2 BRA `(.L_x_105) ;  /* 0x00000000002ca947 */ /* 0x000ff60003800000 */
[----:B------:R-:W-:Y:S01]  /*65a0*/  ISETP.NE.U32.AND P3, PT, RZ, UR36, PT ;  /* 0x00000024ff007c0c */ /* 0x000fe2000bf65070 */
[----:B------:R-:W-:Y:S03]  /*65b0*/  IMAD.MOV.U32 R162, RZ, RZ, 0x1 ;  /* 0x00000001ffa27424 */ /* 0x000fe600078e00ff */
[----:B------:R-:W-:Y:S11]  /*65c0*/  ISETP.NE.AND.EX P3, PT, RZ, UR37, PT, P3 ;  /* 0x00000025ff007c0c */ /* 0x000ff6000bf65330 */
[----:B------:R-:W-:Y:S02]  /*65d0*/  @!UPT UIADD3 URZ, UPT, UPT, URZ, URZ, URZ ;  /* 0x000000fffffff290 */ /* 0x000fe4000fffe0ff */
[----:B------:R-:W1:Y:S01]  /*65e0*/  @P3 LDC.64 R2, c[0x0][0x888] ;  /* 0x00022200ff023b82 */ /* 0x000e620000000a00 */
[----:B------:R-:W-:Y:S04]  /*65f0*/  @P3 IMAD R0, R19, UR42, RZ ;  /* 0x0000002a13003c24 */ /* 0x000fe8000f8e02ff */
[----:B-1----:R-:W-:Y:S04]  /*6600*/  @P3 IMAD.WIDE R2, R0, 0x4, R2 ;  /* 0x0000000400023825 */ /* 0x002fe800078e0202 */
[----:B------:R-:W-:Y:S01]  /*6610*/  HFMA2 R0, -RZ, RZ, 0, 5.9604644775390625e-08 ;  /* 0x00000001ff007431 */ /* 0x000fe200000001ff */
[----:B-----5:R1:W5:Y:S04]  /*6620*/  @P3 LDG.E R81, desc[UR44][R2.64] ;  /* 0x0000002c02513981 */ /* 0x020368000c1e1900 */
[----:B------:R-:W-:Y:S01]  /*6630*/  @!P3 PRMT R162, R0, 0x7610, R162 ;  /* 0x0000761000a2b816 */ /* 0x000fe200000000a2 */
[----:B-1----:R-:W2:Y:S06]  /*6640*/  @!P3 LDC R81, c[0x0][0x880] ;  /* 0x00022000ff51bb82 */ /* 0x002eac0000000800 */
.L_x_105:
[----:B------:R-:W-:Y:S05]  /*6650*/  BRA.U !UP0, `(.L_x_106) ;  /* 0x0000000108207547 */ /* 0x000fea000b800000 */
[----:B------:R-:W-:Y:S04]  /*6660*/  ISETP.NE.U32.AND P3, PT, RZ, UR38, PT ;  /* 0x00000026ff007c0c */ /* 0x000fe8000bf65070 */
[----:B------:R-:W-:Y:S11]  /*6670*/  ISETP.NE.AND.EX P3, PT, RZ, UR39, PT, P3 ;  /* 0x00000027ff007c0c */ /* 0x000ff6000bf65330 */
[----:B------:R-:W-:Y:S02]  /*6680*/  @!UPT UIADD3 URZ, UPT, UPT, URZ, URZ, URZ ;  /* 0x000000fffffff290 */ /* 0x000fe4000fffe0ff */
[----:B------:R-:W1:Y:S01]  /*6690*/  @P3 LDC.64 R2, c[0x0][0x8a8] ;  /* 0x00022a00ff023b82 */ /* 0x000e620000000a00 */
[----:B------:R-:W-:Y:S04]  /*66a0*/  @P3 IMAD R5, R19, UR40, RZ ;  /* 0x0000002813053c24 */ /* 0x000fe8000f8e02ff */
[----:B-1----:R-:W-:Y:S05]  /*66b0*/  @P3 IMAD.WIDE R2, R5, 0x4, R2 ;  /* 0x0000000405023825 */ /* 0x002fea00078e0202 */
[----:B-----5:R1:W5:Y:S02]  /*66c0*/  @P3 LDG.E R79, desc[UR44][R2.64] ;  /* 0x0000002c024f3981 */ /* 0x020364000c1e1900 */
[----:B-1----:R-:W3:Y:S02]  /*66d0*/  @!P3 LDC R79, c[0x0][0x8a0] ;  /* 0x00022800ff4fbb82 */ /* 0x002ee40000000800 */
.L_x_106:
[----:B--2--5:R-:W-:Y:S01]  /*66e0*/  @P6 FSETP.NEU.AND P3, PT, R81, RZ, PT ;  /* 0x000000ff5100620b */ /* 0x024fe20003f6d000 */
[----:B------:R-:W-:Y:S01]  /*66f0*/  BSSY B1, `(.L_x_107) ;  /* 0x000003f000017945 */ /* 0x000fe20003800000 */
[----:B------:R-:W-:Y:S01]  /*6700*/  @P6 SEL R5, RZ, 0xffffffff, P1 ;  /* 0xffffffffff056807 */ /* 0x000fe20000800000 */
[----:B------:R-:W-:Y:S01]  /*6710*/  IMAD.IADD R64, R78, 0x1, R17 ;  /* 0x000000014e407824 */ /* 0x000fe200078e0211 */
[----:B------:R-:W-:Y:S02]  /*6720*/  @P6 SEL R0, RZ, 0xffffffff, P3 ;  /* 0xffffffffff006807 */ /* 0x000fe40001800000 */
[----:B------:R-:W-:Y:S02]  /*6730*/  CS2R R86, SRZ ;  /* 0x0000000000567805 */ /* 0x000fe4000001ff00 */
[----:B------:R-:W-:Y:S02]  /*6740*/  @P6 LOP3.LUT P1, RZ, R162, 0xff, RZ, 0xc0, !PT ;  /* 0x000000ffa2ff6812 */ /* 0x000fe4000782c0ff */
[----:B------:R-:W-:Y:S02]  /*6750*/  CS2R R84, SRZ ;  /* 0x0000000000547805 */ /* 0x000fe4000001ff00 */
[----:B------:R-:W-:Y:S02]  /*6760*/  LEA R152, R76, UR47, 0x3 ;  /* 0x0000002f4c987c11 */ /* 0x000fe4000f8e18ff */
[----:B------:R-:W-:Y:S02]  /*6770*/  CS2R R90, SRZ ;  /* 0x00000000005a7805 */ /* 0x000fe4000001ff00 */
[----:B------:R-:W-:Y:S02]  /*6780*/  @P0 SEL R0, R5, R0, !P1 ;  /* 0x0000000005000207 */ /* 0x000fe40004800000 */
[----:B------:R-:W-:Y:S02]  /*6790*/  CS2R R88, SRZ ;  /* 0x0000000000587805 */ /* 0x000fe4000001ff00 */
[----:B------:R-:W-:Y:S02]  /*67a0*/  SHF.L.U32 R3, R170, 0x1f, RZ ;  /* 0x0000001faa037819 */ /* 0x000fe400000006ff */
[----:B------:R-:W-:Y:S02]  /*67b0*/  CS2R R98, SRZ ;  /* 0x0000000000627805 */ /* 0x000fe4000001ff00 */
[----:B------:R-:W-:Y:S02]  /*67c0*/  @P6 LOP3.LUT R0, R0, 0x1, RZ, 0xc0, !PT ;  /* 0x0000000100006812 */ /* 0x000fe400078ec0ff */
[----:B------:R-:W-:Y:S02]  /*67d0*/  CS2R R96, SRZ ;  /* 0x0000000000607805 */ /* 0x000fe4000001ff00 */
[----:B------:R-:W-:Y:S02]  /*67e0*/  PLOP3.LUT P4, PT, PT, PT, PT, 0x8, 0x80 ;  /* 0x000000000080781c */ /* 0x000fe40003f8e170 */
[----:B------:R-:W-:Y:S02]  /*67f0*/  CS2R R94, SRZ ;  /* 0x00000000005e7805 */ /* 0x000fe4000001ff00 */
[----:B------:R-:W-:Y:S02]  /*6800*/  ISETP.NE.U32.OR P1, PT, R0, 0x1, !P6 ;  /* 0x000000010000780c */ /* 0x000fe40007725470 */
[----:B------:R-:W-:Y:S11]  /*6810*/  CS2R R92, SRZ ;  /* 0x00000000005c7805 */ /* 0x000ff6000001ff00 */
[----:B------:R-:W-:Y:S04]  /*6820*/  @P1 SHF.L.U32 R2, R168, 0x1f, RZ ;  /* 0x0000001fa8021819 */ /* 0x000fe800000006ff */
[----:B------:R-:W1:Y:S01]  /*6830*/  @P1 SYNCS.PHASECHK.TRANS64.TRYWAIT P0, [UR47+0x220], R2 ;  /* 0x00022002ff0015a7 */ /* 0x000e62000800112f */
[----:B------:R2:W4:Y:S01]  /*6840*/  SYNCS.PHASECHK.TRANS64.TRYWAIT P3, [R152+URZ+0x250], R3 ;  /* 0x00025003980075a7 */ /* 0x00052200080611ff */
[----:B-1----:R-:W-:Y:S01]  /*6850*/  @P1 PLOP3.LUT P4, PT, P0, PT, PT, 0x8, 0x80 ;  /* 0x000000000080181c */ /* 0x002fe2000078e170 */
[----:B------:R-:W-:Y:S01]  /*6860*/  @!UPT UIADD3 URZ, UPT, UPT, URZ, URZ, URZ ;  /* 0x000000fffffff290 */ /* 0x000fe2000fffe0ff */
[----:B--2-4-:R-:W-:Y:S11]  /*6870*/  @!P1 BRA `(.L_x_108) ;  /* 0x0000000000989947 */ /* 0x014ff60003800000 */
[----:B------:R-:W-:Y:S01]  /*6880*/  ISETP.NE.U32.AND P0, PT, RZ, UR36, PT ;  /* 0x00000024ff007c0c */ /* 0x000fe2000bf05070 */
[----:B------:R-:W-:Y:S01]  /*6890*/  BSSY B0, `(.L_x_109) ;  /* 0x0000016000007945 */ /* 0x000fe20003800000 */
[----:B------:R-:W-:Y:S02]  /*68a0*/  FSETP.NEU.AND P1, PT, R81, RZ, PT ;  /* 0x000000ff5100720b */ /* 0x000fe40003f2d000 */
[----:B------:R-:W-:Y:S02]  /*68b0*/  CS2R R94, SRZ ;  /* 0x00000000005e7805 */ /* 0x000fe4000001ff00 */
[----:B------:R-:W-:Y:S02]  /*68c0*/  ISETP.NE.AND.EX P0, PT, RZ, UR37, PT, P0 ;  /* 0x00000025ff007c0c */ /* 0x000fe4000bf05300 */
[----:B------:R-:W-:Y:S02]  /*68d0*/  CS2R R92, SRZ ;  /* 0x00000000005c7805 */ /* 0x000fe4000001ff00 */
[----:B------:R-:W-:Y:S02]  /*68e0*/  SEL R0, RZ, 0xffffffff, P1 ;  /* 0xffffffffff007807 */ /* 0x000fe40000800000 */
[----:B------:R-:W-:Y:S02]  /*68f0*/  CS2R R98, SRZ ;  /* 0x0000000000627805 */ /* 0x000fe4000001ff00 */
[----:B------:R-:W-:Y:S02]  /*6900*/  LOP3.LUT P1, RZ, R162, 0xff, RZ, 0xc0, !PT ;  /* 0x000000ffa2ff7812 */ /* 0x000fe4000782c0ff */
[----:B------:R-:W-:Y:S02]  /*6910*/  CS2R R96, SRZ ;  /* 0x0000000000607805 */ /* 0x000fe4000001ff00 */
[----:B------:R-:W-:Y:S02]  /*6920*/  SEL R5, RZ, 0xffffffff, P0 ;  /* 0xffffffffff057807 */ /* 0x000fe40000000000 */
[----:B------:R-:W-:Y:S02]  /*6930*/  CS2R R90, SRZ ;  /* 0x00000000005a7805 */ /* 0x000fe4000001ff00 */
[----:B------:R-:W-:Y:S02]  /*6940*/  CS2R R88, SRZ ;  /* 0x0000000000587805 */ /* 0x000fe4000001ff00 */
[----:B------:R-:W-:Y:S02]  /*6950*/  CS2R R86, SRZ ;  /* 0x0000000000567805 */ /* 0x000fe4000001ff00 */
[----:B------:R-:W-:Y:S02]  /*6960*/  @P2 SEL R0, R5, R0, !P1 ;  /* 0x0000000005002207 */ /* 0x000fe40004800000 */
[----:B------:R-:W-:Y:S02]  /*6970*/  CS2R R84, SRZ ;  /* 0x0000000000547805 */ /* 0x000fe4000001ff00 */
[----:B------:R-:W-:Y:S04]  /*6980*/  LOP3.LUT R0, R0, 0x1, RZ, 0xc0, !PT ;  /* 0x0000000100007812 */ /* 0x000fe800078ec0ff */
[----:B------:R-:W-:Y:S01]  /*6990*/  ISETP.NE.U32.AND P0, PT, R0, 0x1, PT ;  /* 0x000000010000780c */ /* 0x000fe20003f05070 */
[----:B------:R-:W-:Y:S01]  /*69a0*/  @!UPT UIADD3 URZ, UPT, UPT, URZ, URZ, URZ ;  /* 0x000000fffffff290 */ /* 0x000fe2000fffe0ff */
[----:B------:R-:W-:Y:S11]  /*69b0*/  @!P4 BRA `(.L_x_110) ;  /* 0x00000000000cc947 */ /* 0x000ff60003800000 */
[----:B------:R-:W-:Y:S04]  /*69c0*/  SHF.L.U32 R5, R168, 0x1f, RZ ;  /* 0x0000001fa8057819 */ /* 0x000fe800000006ff */
[----:B------:R-:W1:Y:S02]  /*69d0*/  SYNCS.PHASECHK.TRANS64.TRYWAIT P1, [UR47+0x220], R5 ;  /* 0x00022005ff0075a7 */ /* 0x000e64000802112f */
[----:B-1----:R-:W-:Y:S05]  /*69e0*/  @!P1 BRA `(.L_x_111) ;  /* 0x0000002800189947 */ /* 0x002fea0003800000 */
.L_x_110:
[----:B------:R-:W-:Y:S05]  /*69f0*/  BSYNC B0 ;  /* 0x0000000000007941 */ /* 0x000fea0003800000 */
.L_x_109:
[----:B------:R2:W4:Y:S01]  /*6a00*/  @P0 LDS.128 R92, [R172+UR47+0x400] ;  /* 0x0004002fac5c0984 */ /* 0x0005220008000c00 */
[----:B------:R-:W-:Y:S01]  /*6a10*/  UIADD3 UR4, UPT, UPT, UR47, 0x228, URZ ;  /* 0x000002282f047890 */ /* 0x000fe2000fffe0ff */
[----:B------:R-:W-:Y:S02]  /*6a20*/  LOP3.LUT R168, R168, 0x1, RZ, 0x3c, !PT ;  /* 0x00000001a8a87812 */ /* 0x000fe400078e3cff */
[----:B------:R2:W1:Y:S01]  /*6a30*/  @P0 LDS.128 R96, [R171+0x10] ;  /* 0x00001000ab600984 */ /* 0x0004620000000c00 */
[----:B------:R-:W-:Y:S03]  /*6a40*/  UPRMT UR4, UR48, 0x654, UR4 ;  /* 0x0000065430047896 */ /* 0x000fe60008000004 */
[----:B------:R2:W1:Y:S04]  /*6a50*/  @P0 LDS.128 R88, [R177+0x20] ;  /* 0x00002000b1580984 */ /* 0x0004680000000c00 */
[----:B------:R2:W1:Y:S01]  /*6a60*/  @P0 LDS.128 R84, [R176+0x30] ;  /* 0x00003000b0540984 */ /* 0x0004620000000c00 */
[----:B------:R-:W-:Y:S01]  /*6a70*/  @!PT LDS RZ, [RZ] ;  /* 0x00000000fffff984 */ /* 0x000fe20000000800 */
[----:B------:R-:W-:Y:S01]  /*6a80*/  @!PT LDS RZ, [RZ] ;  /* 0x00000000fffff984 */ /* 0x000fe20000000800 */
[----:B------:R-:W-:Y:S01]  /*6a90*/  @!PT LDS RZ, [RZ] ;  /* 0x00000000fffff984 */ /* 0x000fe20000000800 */
[----:B------:R-:W-:Y:S01]  /*6aa0*/  @!PT LDS RZ, [RZ] ;  /* 0x00000000fffff984 */ /* 0x000fe20000000800 */
[----:B------:R5:W-:Y:S06]  /*6ab0*/  MEMBAR.ALL.CTA ;  /* 0x0000000000007992 */ /* 0x000bec0000008000 */
[----:B-----5:R-:W5:Y:S02]  /*6ac0*/  FENCE.VIEW.ASYNC.S ;  /* 0x00000000000073c6 */ /* 0x020f640000000000 */
[----:B-----5:R-:W-:Y:S01]  /*6ad0*/  SYNCS.ARRIVE.TRANS64.RED.A1T0 RZ, [UR4], RZ ;  /* 0x000000ffffff79a7 */ /* 0x020fe20008100404 */
.L_x_108:
[----:B------:R-:W-:Y:S05]  /*6ae0*/  BSYNC B1 ;  /* 0x0000000000017941 */ /* 0x000fea0003800000 */
.L_x_107:
[----:B-1----:R-:W-:Y:S04]  /*6af0*/  SHF.R.U32.HI R0, RZ, 0x15, R64 ;  /* 0x00000015ff007819 */ /* 0x002fe80000011640 */
[----:B------:R-:W-:Y:S01]  /*6b00*/  LOP3.LUT P0, RZ, R0, 0x3, R173, 0x48, !PT ;  /* 0x0000000300ff7812 */ /* 0x000fe200078048ad */
[----:B------:R-:W-:Y:S01]  /*6b10*/  @!UPT UIADD3 URZ, UPT, UPT, URZ, URZ, URZ ;  /* 0x000000fffffff290 */ /* 0x000fe2000fffe0ff */
[----:B------:R-:W-:Y:S11]  /*6b20*/  @P3 BRA `(.L_x_112) ;  /* 0x0000000000083947 */ /* 0x000ff60003800000 */
[----:B------:R-:W1:Y:S02]  /*6b30*/  SYNCS.PHASECHK.TRANS64.TRYWAIT P1, [R152+URZ+0x250], R3 ;  /* 0x00025003980075a7 */ /* 0x000e6400080211ff */
[----:B-1----:R-:W-:Y:S05]  /*6b40*/  @!P1 BRA `(.L_x_113) ;  /* 0x0000002400d89947 */ /* 0x002fea0003800000 */
.L_x_112:
[----:B------:R-:W-:Y:S05]  /*6b50*/  @!P0 BRA `(.L_x_114) ;  /* 0x0000000000408947 */ /* 0x000fea0003800000 */
[----:B------:R-:W1:Y:S01]  /*6b60*/  LDCU.64 UR8, c[0x4][0x70] ;  /* 0x01000e00ff0877ac */ /* 0x000e620008000a00 */
[----:B------:R-:W-:Y:S01]  /*6b70*/  MOV R3, 0x0 ;  /* 0x0000000000037802 */ /* 0x000fe20000000f00 */
[----:B------:R-:W-:Y:S02]  /*6b80*/  HFMA2 R12, -RZ, RZ, 0, 5.9604644775390625e-08 ;  /* 0x00000001ff0c7431 */ /* 0x000fe400000001ff */
[----:B------:R-:W-:Y:S02]  /*6b90*/  IMAD.MOV.U32 R8, RZ, RZ, 0x192 ;  /* 0x00000192ff087424 */ /* 0x000fe400078e00ff */
[----:B------:R-:W-:Y:S01]  /*6ba0*/  IMAD.MOV.U32 R13, RZ, RZ, RZ ;  /* 0x000000ffff0d7224 */ /* 0x000fe200078e00ff */
[----:B------:R-:W5:Y:S01]  /*6bb0*/  LDCU.64 UR6, c[0x4][0x78] ;  /* 0x01000f00ff0677ac */ /* 0x000f620008000a00 */
[----:B------:R-:W2:Y:S01]  /*6bc0*/  LDC.64 R2, c[0x4][R3] ;  /* 0x0100000003027b82 */ /* 0x000ea20000000a00 */
[----:B------:R-:W3:Y:S01]  /*6bd0*/  LDCU.64 UR4, c[0x4][0x10] ;  /* 0x01000200ff0477ac */ /* 0x000ee20008000a00 */
[----:B-1----:R-:W-:Y:S01]  /*6be0*/  MOV R5, UR9 ;  /* 0x0000000900057c02 */ /* 0x002fe20008000f00 */
[----:B------:R-:W-:Y:S01]  /*6bf0*/  IMAD.U32 R4, RZ, RZ, UR8 ;  /* 0x00000008ff047e24 */ /* 0x000fe2000f8e00ff */
[----:B-----5:R-:W-:Y:S01]  /*6c00*/  MOV R7, UR7 ;  /* 0x0000000700077c02 */ /* 0x020fe20008000f00 */
[----:B------:R-:W-:Y:S01]  /*6c10*/  IMAD.U32 R6, RZ, RZ, UR6 ;  /* 0x00000006ff067e24 */ /* 0x000fe2000f8e00ff */
[----:B---3--:R-:W-:Y:S01]  /*6c20*/  MOV R11, UR5 ;  /* 0x00000005000b7c02 */ /* 0x008fe20008000f00 */
[----:B------:R-:W-:Y:S02]  /*6c30*/  IMAD.U32 R10, RZ, RZ, UR4 ;  /* 0x00000004ff0a7e24 */ /* 0x000fe4000f8e00ff */
[----:B------:R-:W-:Y:S07]  /*6c40*/  LEPC R20, `(.L_x_114) ;  /* 0x000000001014794e */ /* 0x000fee0000000000 */
[----:B--2-4-:R-:W-:Y:S05]  /*6c50*/  CALL.ABS.NOINC R2 ;  /* 0x0000000002007343 */ /* 0x014fea0003c00000 */
.L_x_114:
[----:B------:R-:W-:Y:S01]  /*6c60*/  LOP3.LUT P0, RZ, R167, 0x60, RZ, 0xc0, !PT ;  /* 0x00000060a7ff7812 */ /* 0x000fe2000780c0ff */
[----:B------:R-:W-:Y:S05]  /*6c70*/  WARPSYNC.ALL ;  /* 0x0000000000007948 */ /* 0x000fea0003800000 */
[----:B------:R-:W-:Y:S01]  /*6c80*/  R2UR UR4, R64 ;  /* 0x00000000400472ca */ /* 0x000fe200000e0000 */
[----:B------:R-:W-:Y:S01]  /*6c90*/  BSSY.RECONVERGENT B0, `(.L_x_115) ;  /* 0x0000135000007945 */ /* 0x000fe20003800200 */
[-C--:B----4-:R-:W-:Y:S02]  /*6ca0*/  F2FP.F16.E4M3.UNPACK_B R82, R92.reuse ;  /* 0x0000005cff52723e */ /* 0x090fe400020006ff */
[----:B------:R-:W-:Y:S02]  /*6cb0*/  F2FP.F16.E4M3.UNPACK_B R109, R92.H1 ;  /* 0x0000005cff6d723e */ /* 0x000fe400030006ff */
[-C--:B------:R-:W-:Y:S01]  /*6cc0*/  F2FP.F16.E4M3.UNPACK_B R107, R93.reuse ;  /* 0x0000005dff6b723e */ /* 0x080fe200020006ff */
[--C-:B------:R-:W-:Y:S01]  /*6cd0*/  HADD2.F32 R80, -RZ, R82.reuse.H0_H0 ;  /* 0x20000052ff507230 */ /* 0x100fe20000004100 */
[----:B------:R-:W-:Y:S01]  /*6ce0*/  F2FP.F16.E4M3.UNPACK_B R105, R93.H1 ;  /* 0x0000005dff69723e */ /* 0x000fe200030006ff */
[----:B------:R-:W-:Y:S01]  /*6cf0*/  HADD2.F32 R82, -RZ, R82.H1_H1 ;  /* 0x30000052ff527230 */ /* 0x000fe20000004100 */
[-C--:B------:R-:W-:Y:S01]  /*6d00*/  F2FP.F16.E4M3.UNPACK_B R130, R84.reuse ;  /* 0x00000054ff82723e */ /* 0x080fe200020006ff */
[--C-:B------:R-:W-:Y:S01]  /*6d10*/  HADD2.F32 R83, -RZ, R109.reuse.H0_H0 ;  /* 0x2000006dff537230 */ /* 0x100fe20000004100 */
[----:B------:R-:W-:Y:S01]  /*6d20*/  F2FP.F16.E4M3.UNPACK_B R132, R84.H1 ;  /* 0x00000054ff84723e */ /* 0x000fe200030006ff */
[----:B------:R-:W3:Y:S01]  /*6d30*/  LDTM.x64 R4, tmem[UR4] ;  /* 0x00000004000479ee */ /* 0x000ee20008340000 */
[----:B------:R-:W-:Y:S01]  /*6d40*/  NOP ;  /* 0x0000000000007918 */ /* 0x000fe20000000000 */
[----:B------:R-:W-:Y:S01]  /*6d50*/  R2UR UR5, R152 ;  /* 0x00000000980572ca */ /* 0x000fe200000e0000 */
[--C-:B------:R-:W-:Y:S01]  /*6d60*/  HADD2.F32 R129, -RZ, R130.reuse.H0_H0 ;  /* 0x20000082ff817230 */ /* 0x100fe20000004100 */
[----:B------:R-:W-:Y:S01]  /*6d70*/  F2FP.F16.E4M3.UNPACK_B R93, R94 ;  /* 0x0000005eff5d723e */ /* 0x000fe200020006ff */
[----:B------:R-:W-:Y:S01]  /*6d80*/  HADD2.F32 R130, -RZ, R130.H1_H1 ;  /* 0x30000082ff827230 */ /* 0x000fe20000004100 */
[-C--:B------:R-:W-:Y:S01]  /*6d90*/  F2FP.F16.E4M3.UNPACK_B R134, R85.reuse ;  /* 0x00000055ff86723e */ /* 0x080fe200020006ff */
[----:B------:R-:W-:Y:S01]  /*6da0*/  HADD2.F32 R84, -RZ, R109.H1_H1 ;  /* 0x3000006dff547230 */ /* 0x000fe20000004100 */
[----:B------:R-:W-:Y:S01]  /*6db0*/  F2FP.F16.E4M3.UNPACK_B R136, R85.H1 ;  /* 0x00000055ff88723e */ /* 0x000fe200030006ff */
[--C-:B------:R-:W-:Y:S01]  /*6dc0*/  HADD2.F32 R85, -RZ, R107.reuse.H0_H0 ;  /* 0x2000006bff557230 */ /* 0x100fe20000004100 */
[-C--:B------:R-:W-:Y:S01]  /*6dd0*/  F2FP.F16.E4M3.UNPACK_B R138, R86.reuse ;  /* 0x00000056ff8a723e */ /* 0x080fe200020006ff */
[--C-:B------:R-:W-:Y:S01]  /*6de0*/  HADD2.F32 R133, -RZ, R134.reuse.H0_H0 ;  /* 0x20000086ff857230 */ /* 0x100fe20000004100 */
[----:B------:R-:W-:Y:S01]  /*6df0*/  F2FP.F16.E4M3.UNPACK_B R140, R86.H1 ;  /* 0x00000056ff8c723e */ /* 0x000fe200030006ff */
[----:B------:R-:W-:Y:S01]  /*6e00*/  HADD2.F32 R86, -RZ, R107.H1_H1 ;  /* 0x3000006bff567230 */ /* 0x000fe20000004100 */
[----:B------:R-:W-:Y:S01]  /*6e10*/  F2FP.F16.E4M3.UNPACK_B R142, R87 ;  /* 0x00000057ff8e723e */ /* 0x000fe200020006ff */
[----:B------:R-:W-:Y:S01]  /*6e20*/  UIADD3 UR5, UPT, UPT, UR5, 0x260, URZ ;  /* 0x0000026005057890 */ /* 0x000fe2000fffe0ff */
[----:B------:R-:W-:Y:S01]  /*6e30*/  HADD2.F32 R134, -RZ, R134.H1_H1 ;  /* 0x30000086ff867230 */ /* 0x000fe20000004100 */
[----:B------:R-:W-:Y:S01]  /*6e40*/  F2FP.F16.E4M3.UNPACK_B R114, R88 ;  /* 0x00000058ff72723e */ /* 0x000fe200020006ff */
[--C-:B------:R-:W-:Y:S01]  /*6e50*/  HADD2.F32 R137, -RZ, R138.reuse.H0_H0 ;  /* 0x2000008aff897230 */ /* 0x100fe20000004100 */
[----:B------:R-:W-:Y:S01]  /*6e60*/  UPRMT UR5, UR48, 0x654, UR5 ;  /* 0x0000065430057896 */ /* 0x000fe20008000005 */
[----:B------:R-:W-:Y:S01]  /*6e70*/  HADD2.F32 R138, -RZ, R138.H1_H1 ;  /* 0x3000008aff8a7230 */ /* 0x000fe20000004100 */
[-C--:B------:R-:W-:Y:S01]  /*6e80*/  F2FP.F16.E4M3.UNPACK_B R118, R89.reuse ;  /* 0x00000059ff76723e */ /* 0x080fe200020006ff */
[--C-:B------:R-:W-:Y:S01]  /*6e90*/  HADD2.F32 R113, -RZ, R114.reuse.H0_H0 ;  /* 0x20000072ff717230 */ /* 0x100fe20000004100 */
[----:B------:R-:W-:Y:S01]  /*6ea0*/  F2FP.F16.E4M3.UNPACK_B R120, R89.H1 ;  /* 0x00000059ff78723e */ /* 0x000fe200030006ff */
[C---:B---3--:R-:W-:Y:S01]  /*6eb0*/  FMUL R4, R79.reuse, R4 ;  /* 0x000000044f047220 */ /* 0x048fe20000400000 */
[C---:B------:R-:W-:Y:S01]  /*6ec0*/  FMUL R5, R79.reuse, R5 ;  /* 0x000000054f057220 */ /* 0x040fe20000400000 */
[C---:B------:R-:W-:Y:S01]  /*6ed0*/  FMUL R8, R79.reuse, R8 ;  /* 0x000000084f087220 */ /* 0x040fe20000400000 */
[----:B------:R-:W-:Y:S01]  /*6ee0*/  FMUL R9, R79, R9 ;  /* 0x000000094f097220 */ /* 0x000fe20000400000 */
[----:B------:R-:W-:Y:S01]  /*6ef0*/  SYNCS.ARRIVE.TRANS64.RED.A1T0 RZ, [UR5], RZ ;  /* 0x000000ffffff79a7 */ /* 0x000fe20008100405 */
[C---:B------:R-:W-:Y:S01]  /*6f00*/  FFMA R4, R81.reuse, R80, R4 ;  /* 0x0000005051047223 */ /* 0x040fe20000000004 */
[----:B------:R-:W-:Y:S01]  /*6f10*/  FFMA R5, R81, R82, R5 ;  /* 0x0000005251057223 */ /* 0x000fe20000000005 */
[----:B------:R-:W-:Y:S02]  /*6f20*/  HADD2.F32 R89, -RZ, R93.H0_H0 ;  /* 0x2000005dff597230 */ /* 0x000fe40000004100 */
[C---:B------:R-:W-:Y:S01]  /*6f30*/  FMUL R12, R79.reuse, R12 ;  /* 0x0000000c4f0c7220 */ /* 0x040fe20000400000 */
        /* <DEDUP_REMOVED lines=11> */
[----:B------:R-:W-:Y:S02]  /*6ff0*/  HADD2.F32 R114, -RZ, R114.H1_H1 ;  /* 0x30000072ff727230 */ /* 0x000fe40000004100 */
[C---:B------:R-:W-:Y:S01]  /*7000*/  FMUL R32, R79.reuse, R36 ;  /* 0x000000244f207220 */ /* 0x040fe20000400000 */
[C---:B------:R-:W-:Y:S01]  /*7010*/  FMUL R33, R79.reuse, R37 ;  /* 0x000000254f217220 */ /* 0x040fe20000400000 */
[--C-:B------:R-:W-:Y:S02]  /*7020*/  HADD2.F32 R117, -RZ, R118.reuse.H0_H0 ;  /* 0x20000076ff757230 */ /* 0x100fe40000004100 */
[C---:B------:R-:W-:Y:S01]  /*7030*/  FMUL R36, R79.reuse, R40 ;  /* 0x000000284f247220 */ /* 0x040fe20000400000 */
[----:B------:R-:W-:Y:S02]  /*7040*/  HADD2.F32 R118, -RZ, R118.H1_H1 ;  /* 0x30000076ff767230 */ /* 0x000fe40000004100 */
        /* <DEDUP_REMOVED lines=8> */
[----:B------:R-:W-:Y:S01]  /*70d0*/  F2FP.F16.E4M3.UNPACK_B R92, R94.H1 ;  /* 0x0000005eff5c723e */ /* 0x000fe200030006ff */
[C---:B------:R-:W-:Y:S01]  /*70e0*/  FMUL R53, R79.reuse, R57 ;  /* 0x000000394f357220 */ /* 0x040fe20000400000 */
[C---:B------:R-:W-:Y:S01]  /*70f0*/  FMUL R56, R79.reuse, R60 ;  /* 0x0000003c4f387220 */ /* 0x040fe20000400000 */
[----:B------:R-:W-:Y:S01]  /*7100*/  F2FP.F16.E4M3.UNPACK_B R141, R87.H1 ;  /* 0x00000057ff8d723e */ /* 0x000fe200030006ff */
[C---:B------:R-:W-:Y:S01]  /*7110*/  FMUL R57, R79.reuse, R61 ;  /* 0x0000003d4f397220 */ /* 0x040fe20000400000 */
[----:B------:R-:W-:Y:S02]  /*7120*/  HADD2.F32 R80, -RZ, R142.H1_H1 ;  /* 0x3000008eff507230 */ /* 0x000fe40000004100 */
[C---:B------:R-:W-:Y:S01]  /*7130*/  FMUL R60, R79.reuse, R64 ;  /* 0x000000404f3c7220 */ /* 0x040fe20000400000 */
[----:B------:R-:W-:Y:S01]  /*7140*/  F2FP.F16.E4M3.UNPACK_B R116, R88.H1 ;  /* 0x00000058ff74723e */ /* 0x000fe200030006ff */
[C---:B------:R-:W-:Y:S01]  /*7150*/  FMUL R61, R79.reuse, R65 ;  /* 0x000000414f3d7220 */ /* 0x040fe20000400000 */
[C---:B------:R-:W-:Y:S01]  /*7160*/  FMUL R6, R79.reuse, R6 ;  /* 0x000000064f067220 */ /* 0x040fe20000400000 */
[----:B------:R-:W-:Y:S01]  /*7170*/  F2FP.F16.E4M3.UNPACK_B R94, R95 ;  /* 0x0000005fff5e723e */ /* 0x000fe200020006ff */
[----:B------:R-:W-:Y:S01]  /*7180*/  FMUL R7, R79, R7 ;  /* 0x000000074f077220 */ /* 0x000fe20000400000 */
[--C-:B------:R-:W-:Y:S02]  /*7190*/  HADD2.F32 R87, -RZ, R105.reuse.H0_H0 ;  /* 0x20000069ff577230 */ /* 0x100fe40000004100 */
[C---:B------:R-:W-:Y:S01]  /*71a0*/  FFMA R6, R81.reuse, R83, R6 ;  /* 0x0000005351067223 */ /* 0x040fe20000000006 */
[----:B------:R-:W-:Y:S01]  /*71b0*/  F2FP.F16.E4M3.UNPACK_B R122, R90 ;  /* 0x0000005aff7a723e */ /* 0x000fe200020006ff */
[C---:B------:R-:W-:Y:S01]  /*71c0*/  FFMA R7, R81.reuse, R84, R7 ;  /* 0x0000005451077223 */ /* 0x040fe20000000007 */
[C---:B------:R-:W-:Y:S01]  /*71d0*/  FFMA R8, R81.reuse, R85, R8 ;  /* 0x0000005551087223 */ /* 0x040fe20000000008 */
[----:B------:R-:W-:Y:S01]  /*71e0*/  F2FP.F16.E4M3.UNPACK_B R124, R90.H1 ;  /* 0x0000005aff7c723e */ /* 0x000fe200030006ff */
[----:B------:R-:W-:Y:S02]  /*71f0*/  HADD2.F32 R88, -RZ, R105.H1_H1 ;  /* 0x30000069ff587230 */ /* 0x000fe40000004100 */
[----:B------:R-:W-:Y:S01]  /*7200*/  FFMA R9, R81, R86, R9 ;  /* 0x0000005651097223 */ /* 0x000fe20000000009 */
[----:B------:R-:W-:Y:S01]  /*7210*/  F2FP.SATFINITE.E4M3.F32.PACK_AB_MERGE_C R152, R7, R6, RZ ;  /* 0x000000060798723e */ /* 0x000fe200048070ff */
[----:B------:R-:W-:Y:S02]  /*7220*/  HADD2.F32 R90, -RZ, R93.H1_H1 ;  /* 0x3000005dff5a7230 */ /* 0x000fe40000004100 */
[----:B------:R-:W-:Y:S01]  /*7230*/  FMUL R10, R79, R10 ;  /* 0x0000000a4f0a7220 */ /* 0x000fe20000400000 */
[--C-:B------:R-:W-:Y:S01]  /*7240*/  HADD2.F32 R93, -RZ, R94.reuse.H0_H0 ;  /* 0x2000005eff5d7230 */ /* 0x100fe20000004100 */
[----:B------:R-:W-:Y:S01]  /*7250*/  F2FP.SATFINITE.E4M3.F32.PACK_AB_MERGE_C R152, R5, R4, R152 ;  /* 0x000000040598723e */ /* 0x000fe20004807098 */
[----:B------:R-:W-:Y:S02]  /*7260*/  HADD2.F32 R94, -RZ, R94.H1_H1 ;  /* 0x3000005eff5e7230 */ /* 0x000fe40000004100 */
[----:B------:R-:W-:Y:S01]  /*7270*/  FFMA R10, R81, R87, R10 ;  /* 0x00000057510a7223 */ /* 0x000fe2000000000a */
[--C-:B------:R-:W-:Y:S02]  /*7280*/  HADD2.F32 R121, -RZ, R122.reuse.H0_H0 ;  /* 0x2000007aff797230 */ /* 0x100fe40000004100 */
[----:B------:R-:W-:Y:S01]  /*7290*/  FMUL R11, R79, R11 ;  /* 0x0000000b4f0b7220 */ /* 0x000fe20000400000 */
[----:B------:R-:W-:Y:S01]  /*72a0*/  F2FP.F16.E4M3.UNPACK_B R126, R91 ;  /* 0x0000005bff7e723e */ /* 0x000fe200020006ff */
[----:B------:R-:W-:Y:S01]  /*72b0*/  HADD2.F32 R122, -RZ, R122.H1_H1 ;  /* 0x3000007aff7a7230 */ /* 0x000fe20000004100 */
[----:B------:R-:W-:Y:S01]  /*72c0*/  F2FP.F16.E4M3.UNPACK_B R103, R95.H1 ;  /* 0x0000005fff67723e */ /* 0x000fe200030006ff */
[C---:B------:R-:W-:Y:S01]  /*72d0*/  FFMA R11, R81.reuse, R88, R11 ;  /* 0x00000058510b7223 */ /* 0x040fe2000000000b */
[----:B------:R-:W-:Y:S01]  /*72e0*/  F2FP.F16.E4M3.UNPACK_B R128, R91.H1 ;  /* 0x0000005bff80723e */ /* 0x000fe200030006ff */
[----:B------:R-:W-:Y:S02]  /*72f0*/  HADD2.F32 R91, -RZ, R92.H0_H0 ;  /* 0x2000005cff5b7230 */ /* 0x000fe40000004100 */
[C---:B------:R-:W-:Y:S01]  /*7300*/  FFMA R12, R81.reuse, R89, R12 ;  /* 0x00000059510c7223 */ /* 0x040fe2000000000c */
[----:B------:R-:W-:Y:S01]  /*7310*/  FFMA R13, R81, R90, R13 ;  /* 0x0000005a510d7223 */ /* 0x000fe2000000000d */
[----:B------:R-:W-:Y:S01]  /*7320*/  F2FP.SATFINITE.E4M3.F32.PACK_AB_MERGE_C R153, R11, R10, RZ ;  /* 0x0000000a0b99723e */ /* 0x000fe200048070ff */
[--C-:B------:R-:W-:Y:S01]  /*7330*/  HADD2.F32 R125, -RZ, R126.reuse.H0_H0 ;  /* 0x2000007eff7d7230 */ /* 0x100fe20000004100 */
[----:B------:R-:W-:Y:S01]  /*7340*/  F2FP.F16.E4M3.UNPACK_B R101, R96 ;  /* 0x00000060ff65723e */ /* 0x000fe200020006ff */
[----:B------:R-:W-:Y:S01]  /*7350*/  HADD2.F32 R126, -RZ, R126.H1_H1 ;  /* 0x3000007eff7e7230 */ /* 0x000fe20000004100 */
[----:B------:R-:W-:Y:S01]  /*7360*/  F2FP.SATFINITE.E4M3.F32.PACK_AB_MERGE_C R153, R9, R8, R153 ;  /* 0x000000080999723e */ /* 0x000fe20004807099 */
[----:B------:R-:W-:Y:S02]  /*7370*/  HADD2.F32 R83, -RZ, R142.H0_H0 ;  /* 0x2000008eff537230 */ /* 0x000fe40000004100 */
[C---:B------:R-:W-:Y:S01]  /*7380*/  FMUL R14, R79.reuse, R14 ;  /* 0x0000000e4f0e7220 */ /* 0x040fe20000400000 */
[----:B------:R-:W-:Y:S02]  /*7390*/  HADD2.F32 R92, -RZ, R92.H1_H1 ;  /* 0x3000005cff5c7230 */ /* 0x000fe40000004100 */
[----:B------:R-:W-:Y:S01]  /*73a0*/  FMUL R15, R79, R15 ;  /* 0x0000000f4f0f7220 */ /* 0x000fe20000400000 */
[----:B------:R-:W-:Y:S01]  /*73b0*/  F2FP.F16.E4M3.UNPACK_B R100, R96.H1 ;  /* 0x00000060ff64723e */ /* 0x000fe200030006ff */
[--C-:B------:R-:W-:Y:S02]  /*73c0*/  HADD2.F32 R95, -RZ, R103.reuse.H0_H0 ;  /* 0x20000067ff5f7230 */ /* 0x100fe40000004100 */
[C---:B------:R-:W-:Y:S01]  /*73d0*/  FFMA R14, R81.reuse, R91, R14 ;  /* 0x0000005b510e7223 */ /* 0x040fe2000000000e */
[C---:B------:R-:W-:Y:S01]  /*73e0*/  FFMA R15, R81.reuse, R92, R15 ;  /* 0x0000005c510f7223 */ /* 0x040fe2000000000f */
[C---:B------:R-:W-:Y:S01]  /*73f0*/  FFMA R16, R81.reuse, R93, R16 ;  /* 0x0000005d51107223 */ /* 0x040fe20000000010 */
[----:B------:R-:W-:Y:S01]  /*7400*/  FFMA R17, R81, R94, R17 ;  /* 0x0000005e51117223 */ /* 0x000fe20000000011 */
[-C--:B------:R-:W-:Y:S01]  /*7410*/  F2FP.F16.E4M3.UNPACK_B R102, R97.reuse ;  /* 0x00000061ff66723e */ /* 0x080fe200020006ff */
[----:B------:R-:W-:Y:S01]  /*7420*/  HADD2.F32 R96, -RZ, R103.H1_H1 ;  /* 0x30000067ff607230 */ /* 0x000fe20000004100 */
[----:B------:R-:W-:Y:S01]  /*7430*/  F2FP.SATFINITE.E4M3.F32.PACK_AB_MERGE_C R154, R15, R14, RZ ;  /* 0x0000000e0f9a723e */ /* 0x000fe200048070ff */
[----:B------:R-:W-:Y:S01]  /*7440*/  FMUL R18, R79, R18 ;  /* 0x000000124f127220 */ /* 0x000fe20000400000 */
[----:B------:R-:W-:Y:S01]  /*7450*/  F2FP.F16.E4M3.UNPACK_B R104, R97.H1 ;  /* 0x00000061ff68723e */ /* 0x000fe200030006ff */
[--C-:B------:R-:W-:Y:S01]  /*7460*/  HADD2.F32 R97, -RZ, R101.reuse.H0_H0 ;  /* 0x20000065ff617230 */ /* 0x100fe20000004100 */
[----:B------:R-:W-:Y:S01]  /*7470*/  F2FP.SATFINITE.E4M3.F32.PACK_AB_MERGE_C R154, R13, R12, R154 ;  /* 0x0000000c0d9a723e */ /* 0x000fe2000480709a */
[----:B------:R-:W-:Y:S01]  /*7480*/  FFMA R18, R81, R95, R18 ;  /* 0x0000005f51127223 */ /* 0x000fe20000000012 */
[----:B------:R-:W-:Y:S01]  /*7490*/  F2FP.F16.E4M3.UNPACK_B R110, R99 ;  /* 0x00000063ff6e723e */ /* 0x000fe200020006ff */
[----:B------:R-:W-:Y:S01]  /*74a0*/  FMUL R19, R79, R19 ;  /* 0x000000134f137220 */ /* 0x000fe20000400000 */
[----:B------:R-:W-:Y:S01]  /*74b0*/  F2FP.F16.E4M3.UNPACK_B R112, R99.H1 ;  /* 0x00000063ff70723e */ /* 0x000fe200030006ff */
[----:B------:R-:W-:Y:S01]  /*74c0*/  HADD2.F32 R99, -RZ, R101.H1_H1 ;  /* 0x30000065ff637230 */ /* 0x000fe20000004100 */
[-C--:B------:R-:W-:Y:S01]  /*74d0*/  F2FP.F16.E4M3.UNPACK_B R106, R98.reuse ;  /* 0x00000062ff6a723e */ /* 0x080fe200020006ff */
[----:B------:R-:W-:Y:S01]  /*74e0*/  HADD2.F32 R101, -RZ, R102.H0_H0 ;  /* 0x20000066ff657230 */ /* 0x000fe20000004100 */
[----:B------:R-:W-:Y:S01]  /*74f0*/  F2FP.F16.E4M3.UNPACK_B R108, R98.H1 ;  /* 0x00000062ff6c723e */ /* 0x000fe200030006ff */
[----:B------:R-:W-:Y:S02]  /*7500*/  HADD2.F32 R98, -RZ, R100.H0_H0 ;  /* 0x20000064ff627230 */ /* 0x000fe40000004100 */
[C---:B------:R-:W-:Y:S01]  /*7510*/  FFMA R19, R81.reuse, R96, R19 ;  /* 0x0000006051137223 */ /* 0x040fe20000000013 */
[C---:B------:R-:W-:Y:S01]  /*7520*/  FFMA R0, R81.reuse, R97, R0 ;  /* 0x0000006151007223 */ /* 0x040fe20000000000 */
[----:B------:R-:W-:Y:S01]  /*7530*/  FFMA R2, R81, R99, R2 ;  /* 0x0000006351027223 */ /* 0x000fe20000000002 */
[----:B------:R-:W-:Y:S02]  /*7540*/  HADD2.F32 R102, -RZ, R102.H1_H1 ;  /* 0x30000066ff667230 */ /* 0x000fe40000004100 */
[----:B------:R-:W-:Y:S01]  /*7550*/  FMUL R3, R79, R22 ;  /* 0x000000164f037220 */ /* 0x000fe20000400000 */
[----:B------:R-:W-:Y:S01]  /*7560*/  HADD2.F32 R100, -RZ, R100.H1_H1 ;  /* 0x30000064ff647230 */ /* 0x000fe20000004100 */
[----:B------:R-:W-:Y:S01]  /*7570*/  F2FP.SATFINITE.E4M3.F32.PACK_AB_MERGE_C R155, R19, R18, RZ ;  /* 0x00000012139b723e */ /* 0x000fe200048070ff */
[--C-:B------:R-:W-:Y:S02]  /*7580*/  HADD2.F32 R105, -RZ, R106.reuse.H0_H0 ;  /* 0x2000006aff697230 */ /* 0x100fe40000004100 */
[----:B------:R-:W-:Y:S01]  /*7590*/  FFMA R3, R81, R98, R3 ;  /* 0x0000006251037223 */ /* 0x000fe20000000003 */
[----:B------:R-:W-:Y:S01]  /*75a0*/  HADD2.F32 R106, -RZ, R106.H1_H1 ;  /* 0x3000006aff6a7230 */ /* 0x000fe20000004100 */
[----:B------:R-:W-:Y:S01]  /*75b0*/  F2FP.SATFINITE.E4M3.F32.PACK_AB_MERGE_C R155, R17, R16, R155 ;  /* 0x00000010119b723e */ /* 0x000fe2000480709b */
[----:B------:R-:W-:Y:S02]  /*75c0*/  HADD2.F32 R109, -RZ, R110.H0_H0 ;  /* 0x2000006eff6d7230 */ /* 0x000fe40000004100 */
[C---:B------:R-:W-:Y:S01]  /*75d0*/  FMUL R23, R79.reuse, R23 ;  /* 0x000000174f177220 */ /* 0x040fe20000400000 */
[--C-:B------:R-:W-:Y:S02]  /*75e0*/  HADD2.F32 R103, -RZ, R104.reuse.H0_H0 ;  /* 0x20000068ff677230 */ /* 0x100fe40000004100 */
[----:B------:R-:W-:Y:S01]  /*75f0*/  FMUL R22, R79, R26 ;  /* 0x0000001a4f167220 */ /* 0x000fe20000400000 */
[----:B------:R-:W-:Y:S01]  /*7600*/  HADD2.F32 R104, -RZ, R104.H1_H1 ;  /* 0x30000068ff687230 */ /* 0x000fe20000004100 */
[----:B------:R1:W-:Y:S01]  /*7610*/  STS.128 [R172+UR47+0x2400], R152 ;  /* 0x00240098ac007988 */ /* 0x0003e20008000c2f */
[C---:B------:R-:W-:Y:S01]  /*7620*/  FFMA R23, R81.reuse, R100, R23 ;  /* 0x0000006451177223 */ /* 0x040fe20000000017 */
[C---:B------:R-:W-:Y:S01]  /*7630*/  FFMA R20, R81.reuse, R101, R20 ;  /* 0x0000006551147223 */ /* 0x040fe20000000014 */
[C---:B------:R-:W-:Y:S01]  /*7640*/  FFMA R21, R81.reuse, R102, R21 ;  /* 0x0000006651157223 */ /* 0x040fe20000000015 */
[----:B------:R-:W-:Y:S01]  /*7650*/  FFMA R22, R81, R103, R22 ;  /* 0x0000006751167223 */ /* 0x000fe20000000016 */
[----:B------:R-:W-:Y:S01]  /*7660*/  HADD2.F32 R110, -RZ, R110.H1_H1 ;  /* 0x3000006eff6e7230 */ /* 0x000fe20000004100 */
[----:B------:R-:W-:Y:S01]  /*7670*/  F2FP.SATFINITE.E4M3.F32.PACK_AB_MERGE_C R157, R23, R3, RZ ;  /* 0x00000003179d723e */ /* 0x000fe200048070ff */
[C---:B------:R-:W-:Y:S01]  /*7680*/  FMUL R27, R79.reuse, R27 ;  /* 0x0000001b4f1b7220 */ /* 0x040fe20000400000 */
[--C-:B------:R-:W-:Y:S02]  /*7690*/  HADD2.F32 R107, -RZ, R108.reuse.H0_H0 ;  /* 0x2000006cff6b7230 */ /* 0x100fe40000004100 */
[----:B------:R-:W-:Y:S01]  /*76a0*/  FMUL R26, R79, R30 ;  /* 0x0000001e4f1a7220 */ /* 0x000fe20000400000 */
[----:B------:R-:W-:Y:S01]  /*76b0*/  HADD2.F32 R108, -RZ, R108.H1_H1 ;  /* 0x3000006cff6c7230 */ /* 0x000fe20000004100 */
[----:B------:R-:W-:Y:S01]  /*76c0*/  F2FP.SATFINITE.E4M3.F32.PACK_AB_MERGE_C R156, R2, R0, R157 ;  /* 0x00000000029c723e */ /* 0x000fe2000480709d */
[C---:B------:R-:W-:Y:S01]  /*76d0*/  FFMA R27, R81.reuse, R104, R27 ;  /* 0x00000068511b7223 */ /* 0x040fe2000000001b */
[C---:B------:R-:W-:Y:S01]  /*76e0*/  FFMA R24, R81.reuse, R105, R24 ;  /* 0x0000006951187223 */ /* 0x040fe20000000018 */
[C---:B------:R-:W-:Y:S01]  /*76f0*/  FFMA R25, R81.reuse, R106, R25 ;  /* 0x0000006a51197223 */ /* 0x040fe20000000019 */
[----:B------:R-:W-:Y:S01]  /*7700*/  FFMA R26, R81, R107, R26 ;  /* 0x0000006b511a7223 */ /* 0x000fe2000000001a */
[----:B------:R-:W-:Y:S01]  /*7710*/  FMUL R31, R79, R31 ;  /* 0x0000001f4f1f7220 */ /* 0x000fe20000400000 */
[--C-:B------:R-:W-:Y:S01]  /*7720*/  HADD2.F32 R111, -RZ, R112.reuse.H0_H0 ;  /* 0x20000070ff6f7230 */ /* 0x100fe20000004100 */
[----:B------:R-:W-:Y:S01]  /*7730*/  F2FP.SATFINITE.E4M3.F32.PACK_AB_MERGE_C R158, R27, R22, RZ ;  /* 0x000000161b9e723e */ /* 0x000fe200048070ff */
[----:B------:R-:W-:Y:S02]  /*7740*/  HADD2.F32 R112, -RZ, R112.H1_H1 ;  /* 0x30000070ff707230 */ /* 0x000fe40000004100 */
[C---:B------:R-:W-:Y:S01]  /*7750*/  FFMA R31, R81.reuse, R108, R31 ;  /* 0x0000006c511f7223 */ /* 0x040fe2000000001f */
[----:B------:R-:W-:Y:S01]  /*7760*/  FFMA R28, R81, R109, R28 ;  /* 0x0000006d511c7223 */ /* 0x000fe2000000001c */
[----:B------:R-:W-:Y:S01]  /*7770*/  F2FP.SATFINITE.E4M3.F32.PACK_AB_MERGE_C R157, R21, R20, R158 ;  /* 0x00000014159d723e */ /* 0x000fe2000480709e */
[----:B------:R-:W-:Y:S01]  /*7780*/  FFMA R29, R81, R110, R29 ;  /* 0x0000006e511d7223 */ /* 0x000fe2000000001d */
[----:B------:R-:W-:Y:S01]  /*7790*/  FMUL R30, R79, R34 ;  /* 0x000000224f1e7220 */ /* 0x000fe20000400000 */
[----:B------:R-:W-:Y:S01]  /*77a0*/  F2FP.SATFINITE.E4M3.F32.PACK_AB_MERGE_C R159, R31, R26, RZ ;  /* 0x0000001a1f9f723e */ /* 0x000fe200048070ff */
[----:B------:R-:W-:Y:S01]  /*77b0*/  FMUL R35, R79, R35 ;  /* 0x000000234f237220 */ /* 0x000fe20000400000 */
[--C-:B------:R-:W-:Y:S02]  /*77c0*/  HADD2.F32 R115, -RZ, R116.reuse.H0_H0 ;  /* 0x20000074ff737230 */ /* 0x100fe40000004100 */
[----:B------:R-:W-:Y:S01]  /*77d0*/  FFMA R30, R81, R111, R30 ;  /* 0x0000006f511e7223 */ /* 0x000fe2000000001e */
[----:B------:R-:W-:Y:S01]  /*77e0*/  F2FP.SATFINITE.E4M3.F32.PACK_AB_MERGE_C R158, R25, R24, R159 ;  /* 0x00000018199e723e */ /* 0x000fe2000480709f */
[C---:B------:R-:W-:Y:S01]  /*77f0*/  FFMA R35, R81.reuse, R112, R35 ;  /* 0x0000007051237223 */ /* 0x040fe20000000023 */
[C---:B------:R-:W-:Y:S01]  /*7800*/  FFMA R32, R81.reuse, R113, R32 ;  /* 0x0000007151207223 */ /* 0x040fe20000000020 */
[----:B------:R-:W-:Y:S01]  /*7810*/  FFMA R33, R81, R114, R33 ;  /* 0x0000007251217223 */ /* 0x000fe20000000021 */
[----:B------:R-:W-:Y:S02]  /*7820*/  HADD2.F32 R116, -RZ, R116.H1_H1 ;  /* 0x30000074ff747230 */ /* 0x000fe40000004100 */
        /* <DEDUP_REMOVED lines=9> */
[----:B------:R-:W-:Y:S01]  /*78c0*/  HADD2.F32 R120, -RZ, R120.H1_H1 ;  /* 0x30000078ff787230 */ /* 0x000fe20000004100 */
[----:B------:R1:W-:Y:S01]  /*78d0*/  STS.128 [R171+0x2010], R156 ;  /* 0x0020109cab007388 */ /* 0x0003e20000000c00 */
[----:B------:R-:W-:Y:S01]  /*78e0*/  F2FP.SATFINITE.E4M3.F32.PACK_AB_MERGE_C R180, R39, R34, RZ ;  /* 0x0000002227b4723e */ /* 0x000fe200048070ff */
[C---:B------:R-:W-:Y:S01]  /*78f0*/  FMUL R38, R79.reuse, R42 ;  /* 0x0000002a4f267220 */ /* 0x040fe20000400000 */
[----:B------:R-:W-:Y:S01]  /*7900*/  FMUL R43, R79, R43 ;  /* 0x0000002b4f2b7220 */ /* 0x000fe20000400000 */
[--C-:B------:R-:W-:Y:S01]  /*7910*/  HADD2.F32 R123, -RZ, R124.reuse.H0_H0 ;  /* 0x2000007cff7b7230 */ /* 0x100fe20000004100 */
[----:B------:R-:W-:Y:S01]  /*7920*/  F2FP.SATFINITE.E4M3.F32.PACK_AB_MERGE_C R180, R33, R32, R180 ;  /* 0x0000002021b4723e */ /* 0x000fe200048070b4 */
[C---:B------:R-:W-:Y:S01]  /*7930*/  FFMA R38, R81.reuse, R119, R38 ;  /* 0x0000007751267223 */ /* 0x040fe20000000026 */
        /* <DEDUP_REMOVED lines=14> */
[C---:B------:R-:W-:Y:S01]  /*7a20*/  FMUL R46, R79.reuse, R50 ;  /* 0x000000324f2e7220 */ /* 0x040fe20000400000 */
[C---:B------:R-:W-:Y:S01]  /*7a30*/  FMUL R51, R79.reuse, R51 ;  /* 0x000000334f337220 */ /* 0x040fe20000400000 */
[--C-:B------:R-:W-:Y:S02]  /*7a40*/  HADD2.F32 R131, -RZ, R132.reuse.H0_H0 ;  /* 0x20000084ff837230 */ /* 0x100fe40000004100 */
[----:B------:R-:W-:Y:S01]  /*7a50*/  FMUL R50, R79, R54 ;  /* 0x000000364f327220 */ /* 0x000fe20000400000 */
[C---:B------:R-:W-:Y:S01]  /*7a60*/  FFMA R46, R81.reuse, R127, R46 ;  /* 0x0000007f512e7223 */ /* 0x040fe2000000002e */
[----:B------:R-:W-:Y:S02]  /*7a70*/  HADD2.F32 R132, -RZ, R132.H1_H1 ;  /* 0x30000084ff847230 */ /* 0x000fe40000004100 */
[----:B------:R-:W-:Y:S01]  /*7a80*/  FFMA R51, R81, R128, R51 ;  /* 0x0000008051337223 */ /* 0x000fe20000000033 */
[----:B------:R-:W-:Y:S01]  /*7a90*/  FMUL R55, R79, R55 ;  /* 0x000000374f377220 */ /* 0x000fe20000400000 */
[C---:B------:R-:W-:Y:S01]  /*7aa0*/  FFMA R48, R81.reuse, R129, R48 ;  /* 0x0000008151307223 */ /* 0x040fe20000000030 */
[C---:B------:R-:W-:Y:S01]  /*7ab0*/  FFMA R49, R81.reuse, R130, R49 ;  /* 0x0000008251317223 */ /* 0x040fe20000000031 */
[--C-:B------:R-:W-:Y:S02]  /*7ac0*/  HADD2.F32 R135, -RZ, R136.reuse.H0_H0 ;  /* 0x20000088ff877230 */ /* 0x100fe40000004100 */
[----:B------:R-:W-:Y:S01]  /*7ad0*/  FFMA R50, R81, R131, R50 ;  /* 0x0000008351327223 */ /* 0x000fe20000000032 */
[----:B------:R-:W-:Y:S02]  /*7ae0*/  HADD2.F32 R136, -RZ, R136.H1_H1 ;  /* 0x30000088ff887230 */ /* 0x000fe40000004100 */
[----:B------:R-:W-:Y:S01]  /*7af0*/  FMUL R54, R79, R58 ;  /* 0x0000003a4f367220 */ /* 0x000fe20000400000 */
        /* <DEDUP_REMOVED lines=18> */
[----:B------:R-:W-:Y:S01]  /*7c20*/  F2FP.SATFINITE.E4M3.F32.PACK_AB_MERGE_C R182, R47, R42, RZ ;  /* 0x0000002a2fb6723e */ /* 0x000fe200048070ff */
[----:B------:R-:W-:Y:S01]  /*7c30*/  FFMA R60, R81, R83, R60 ;  /* 0x00000053513c7223 */ /* 0x000fe2000000003c */
[----:B------:R-:W-:Y:S01]  /*7c40*/  F2FP.SATFINITE.E4M3.F32.PACK_AB_MERGE_C R183, R51, R46, RZ ;  /* 0x0000002e33b7723e */ /* 0x000fe200048070ff */
[C---:B------:R-:W-:Y:S01]  /*7c50*/  FFMA R61, R81.reuse, R80, R61 ;  /* 0x00000050513d7223 */ /* 0x040fe2000000003d */
[C---:B------:R-:W-:Y:S01]  /*7c60*/  FFMA R62, R81.reuse, R85, R62 ;  /* 0x00000055513e7223 */ /* 0x040fe2000000003e */
[----:B------:R-:W-:Y:S01]  /*7c70*/  FFMA R67, R81, R82, R67 ;  /* 0x0000005251437223 */ /* 0x000fe20000000043 */
[----:B------:R-:W-:Y:S02]  /*7c80*/  F2FP.SATFINITE.E4M3.F32.PACK_AB_MERGE_C R182, R41, R40, R182 ;  /* 0x0000002829b6723e */ /* 0x000fe400048070b6 */
[----:B------:R-:W-:Y:S02]  /*7c90*/  F2FP.SATFINITE.E4M3.F32.PACK_AB_MERGE_C R183, R45, R44, R183 ;  /* 0x0000002c2db7723e */ /* 0x000fe400048070b7 */
[----:B------:R-:W-:Y:S02]  /*7ca0*/  F2FP.SATFINITE.E4M3.F32.PACK_AB_MERGE_C R184, R55, R50, RZ ;  /* 0x0000003237b8723e */ /* 0x000fe400048070ff */
[----:B------:R-:W-:Y:S01]  /*7cb0*/  F2FP.SATFINITE.E4M3.F32.PACK_AB_MERGE_C R185, R59, R54, RZ ;  /* 0x000000363bb9723e */ /* 0x000fe200048070ff */
[----:B------:R1:W-:Y:S01]  /*7cc0*/  STS.128 [R177+0x2020], R180 ;  /* 0x002020b4b1007388 */ /* 0x0003e20000000c00 */
[----:B------:R-:W-:Y:S02]  /*7cd0*/  F2FP.SATFINITE.E4M3.F32.PACK_AB_MERGE_C R186, R63, R58, RZ ;  /* 0x0000003a3fba723e */ /* 0x000fe400048070ff */
[----:B------:R-:W-:Y:S02]  /*7ce0*/  F2FP.SATFINITE.E4M3.F32.PACK_AB_MERGE_C R188, R67, R62, RZ ;  /* 0x0000003e43bc723e */ /* 0x000fe400048070ff */
[----:B------:R-:W-:Y:S02]  /*7cf0*/  F2FP.SATFINITE.E4M3.F32.PACK_AB_MERGE_C R184, R49, R48, R184 ;  /* 0x0000003031b8723e */ /* 0x000fe400048070b8 */
[----:B------:R-:W-:Y:S02]  /*7d00*/  F2FP.SATFINITE.E4M3.F32.PACK_AB_MERGE_C R185, R53, R52, R185 ;  /* 0x0000003435b9723e */ /* 0x000fe400048070b9 */
[----:B------:R-:W-:Y:S02]  /*7d10*/  F2FP.SATFINITE.E4M3.F32.PACK_AB_MERGE_C R186, R57, R56, R186 ;  /* 0x0000003839ba723e */ /* 0x000fe400048070ba */
[----:B------:R-:W-:Y:S02]  /*7d20*/  F2FP.SATFINITE.E4M3.F32.PACK_AB_MERGE_C R187, R61, R60, R188 ;  /* 0x0000003c3dbb723e */ /* 0x000fe400048070bc */
[----:B------:R-:W-:Y:S03]  /*7d30*/  IADD3 R76, PT, PT, R76, 0x1, RZ ;  /* 0x000000014c4c7810 */ /* 0x000fe60007ffe0ff */
[----:B------:R1:W-:Y:S01]  /*7d40*/  STS.128 [R176+0x2030], R184 ;  /* 0x002030b8b0007388 */ /* 0x0003e20000000c00 */
[----:B------:R-:W-:Y:S01]  /*7d50*/  @!PT LDS RZ, [RZ] ;  /* 0x00000000fffff984 */ /* 0x000fe20000000800 */
[----:B------:R-:W-:Y:S01]  /*7d60*/  @!PT LDS RZ, [RZ] ;  /* 0x00000000fffff984 */ /* 0x000fe20000000800 */
[----:B------:R-:W-:Y:S01]  /*7d70*/  @!PT LDS RZ, [RZ] ;  /* 0x00000000fffff984 */ /* 0x000fe20000000800 */
[----:B------:R-:W-:Y:S01]  /*7d80*/  @!PT LDS RZ, [RZ] ;  /* 0x00000000fffff984 */ /* 0x000fe20000000800 */
[----:B------:R3:W-:Y:S07]  /*7d90*/  MEMBAR.ALL.CTA ;  /* 0x0000000000007992 */ /* 0x0007ee0000008000 */
[----:B---3--:R-:W3:Y:S02]  /*7da0*/  FENCE.VIEW.ASYNC.S ;  /* 0x00000000000073c6 */ /* 0x008ee40000000000 */
[----:B---3--:R-:W-:Y:S06]  /*7db0*/  BAR.SYNC.DEFER_BLOCKING 0x1, 0x80 ;  /* 0x0042000000007b1d */ /* 0x008fec0000010000 */
[----:B------:R-:W-:Y:S05]  /*7dc0*/  @P0 BRA `(.L_x_116) ;  /* 0x0000000000840947 */ /* 0x000fea0003800000 */
[C---:B------:R-:W-:Y:S01]  /*7dd0*/  ISETP.NE.AND P0, PT, R150.reuse, 0x1, PT ;  /* 0x000000019600780c */ /* 0x040fe20003f05270 */
[----:B------:R-:W-:Y:S01]  /*7de0*/  IMAD.SHL.U32 R0, R163, 0x80, RZ ;  /* 0x00000080a3007824 */ /* 0x000fe200078e00ff */
[----:B------:R-:W-:Y:S01]  /*7df0*/  R2UR UR9, R161 ;  /* 0x00000000a10972ca */ /* 0x000fe200000e0000 */
[----:B------:R-:W-:Y:S01]  /*7e00*/  UIADD3 UR13, UPT, UPT, UR47, 0x2400, URZ ;  /* 0x000024002f0d7890 */ /* 0x000fe2000fffe0ff */
[----:B------:R-:W-:Y:S01]  /*7e10*/  R2UR UR7, R150 ;  /* 0x00000000960772ca */ /* 0x000fe200000e0000 */
[C---:B------:R-:W-:Y:S01]  /*7e20*/  IMAD.HI.U32 R3, R0.reuse, R151, RZ ;  /* 0x0000009700037227 */ /* 0x040fe200078e00ff */
[C---:B------:R-:W-:Y:S02]  /*7e30*/  R2UR UR10, R0.reuse ;  /* 0x00000000000a72ca */ /* 0x040fe400000e0000 */
[C---:B------:R-:W-:Y:S01]  /*7e40*/  R2UR UR5, R149.reuse ;  /* 0x00000000950572ca */ /* 0x040fe200000e0000 */
[----:B------:R-:W-:Y:S01]  /*7e50*/  IMAD.U32 R178, RZ, RZ, UR13 ;  /* 0x0000000dffb27e24 */ /* 0x000fe2000f8e00ff */
[----:B------:R-:W-:Y:S04]  /*7e60*/  SHF.R.U32.HI R3, RZ, R148, R3 ;  /* 0x00000094ff037219 */ /* 0x000fe80000011603 */
[----:B------:R-:W-:Y:S01]  /*7e70*/  SEL R3, R0, R3, !P0 ;  /* 0x0000000300037207 */ /* 0x000fe20004000000 */
[----:B------:R-:W-:Y:S01]  /*7e80*/  USHF.L.U32 UR9, UR9, 0x6, URZ ;  /* 0x0000000609097899 */ /* 0x000fe200080006ff */
[----:B------:R-:W-:Y:S02]  /*7e90*/  ISETP.NE.AND P0, PT, R149, 0x1, PT ;  /* 0x000000019500780c */ /* 0x000fe40003f05270 */
[C---:B------:R-:W-:Y:S01]  /*7ea0*/  R2UR UR4, R3.reuse ;  /* 0x00000000030472ca */ /* 0x040fe200000e0000 */
[C---:B------:R-:W-:Y:S01]  /*7eb0*/  IMAD.HI.U32 R2, R3.reuse, R146, RZ ;  /* 0x0000009203027227 */ /* 0x040fe200078e00ff */
[----:B------:R-:W-:Y:S02]  /*7ec0*/  R2UR UR11, R3 ;  /* 0x00000000030b72ca */ /* 0x000fe400000e0000 */
[----:B------:R-:W-:Y:S01]  /*7ed0*/  R2UR UR8, R178 ;  /* 0x00000000b20872ca */ /* 0x000fe200000e0000 */
[----:B------:R-:W-:Y:S01]  /*7ee0*/  IMAD.MOV R4, RZ, RZ, -R3 ;  /* 0x000000ffff047224 */ /* 0x000fe200078e0a03 */
[----:B------:R-:W-:Y:S04]  /*7ef0*/  SHF.R.U32.HI R2, RZ, R147, R2 ;  /* 0x00000093ff027219 */ /* 0x000fe80000011602 */
[----:B------:R-:W-:Y:S01]  /*7f00*/  R2UR UR12, R2 ;  /* 0x00000000020c72ca */ /* 0x000fe200000e0000 */
[----:B------:R-:W-:Y:S01]  /*7f10*/  VOTEU.ANY UP0, P0 ;  /* 0x0000000000ff7886 */ /* 0x000fe20000000100 */
[----:B------:R-:W-:Y:S11]  /*7f20*/  R2UR UR6, R4 ;  /* 0x00000000040672ca */ /* 0x000ff600000e0000 */
[----:B------:R-:W-:Y:S02]  /*7f30*/  USEL UR12, UR4, UR12, !UP0 ;  /* 0x0000000c040c7287 */ /* 0x000fe4000c000000 */
[----:B------:R-:W-:Y:S02]  /*7f40*/  UIADD3 UR14, UP0, UPT, UR50, 0x680, URZ ;  /* 0x00000680320e7890 */ /* 0x000fe4000ff1e0ff */
[----:B------:R-:W-:Y:S02]  /*7f50*/  UIMAD UR10, UR7, UR6, UR10 ;  /* 0x00000006070a72a4 */ /* 0x000fe4000f8e020a */
[----:B------:R-:W-:Y:S01]  /*7f60*/  IMAD R2, RZ, RZ, -UR12 ;  /* 0x8000000cff027e24 */ /* 0x000fe2000f8e02ff */
[----:B------:R-:W-:Y:S04]  /*7f70*/  UIADD3.X UR15, UPT, UPT, URZ, UR51, URZ, UP0, !UPT ;  /* 0x00000033ff0f7290 */ /* 0x000fe800087fe4ff */
[----:B------:R-:W-:Y:S11]  /*7f80*/  R2UR UR4, R2 ;  /* 0x00000000020472ca */ /* 0x000ff600000e0000 */
[----:B------:R-:W-:Y:S02]  /*7f90*/  @!UPT UIADD3 URZ, UPT, UPT, URZ, URZ, URZ ;  /* 0x000000fffffff290 */ /* 0x000fe4000fffe0ff */
[----:B------:R-:W-:Y:S09]  /*7fa0*/  UIMAD UR11, UR5, UR4, UR11 ;  /* 0x00000004050b72a4 */ /* 0x000ff2000f8e020b */
[----:B------:R3:W-:Y:S01]  /*7fb0*/  UTMASTG.4D.IM2COL [UR8], [UR14] ;  /* 0x000000080e0073b5 */ /* 0x0007e20008058000 */
[----:B------:R0:W-:Y:S01]  /*7fc0*/  UTMACMDFLUSH ;  /* 0x00000000000079b7 */ /* 0x0001e20000000000 */
[----:B---3--:R-:W-:Y:S04]  /*7fd0*/  DEPBAR.LE SB0, 0x0 ;  /* 0x000080000000791a */ /* 0x008fe80000000000 */
.L_x_116:
[----:B------:R-:W-:Y:S05]  /*7fe0*/  BSYNC.RECONVERGENT B0 ;  /* 0x0000000000007941 */ /* 0x000fea0003800200 */
.L_x_115:
[----:B------:R-:W-:Y:S01]  /*7ff0*/  BAR.SYNC.DEFER_BLOCKING 0x1, 0x80 ;  /* 0x0042000000007b1d */ /* 0x000fe20000010000 */
[----:B------:R-:W-:Y:S01]  /*8000*/  ISETP.NE.AND P1, PT, R179, RZ, PT ;  /* 0x000000ffb300720c */ /* 0x000fe20003f25270 */
[----:B------:R-:W-:Y:S01]  /*8010*/  IMAD.IADD R161, R75, 0x1, R143 ;  /* 0x000000014ba17824 */ /* 0x000fe200078e028f */
[C---:B------:R-:W-:Y:S01]  /*8020*/  ISETP.NE.AND P0, PT, R76.reuse, 0x2, PT ;  /* 0x000000024c00780c */ /* 0x040fe20003f05270 */
[----:B------:R-:W-:Y:S01]  /*8030*/  IMAD.IADD R163, R77, 0x1, R160 ;  /* 0x000000014da37824 */ /* 0x000fe200078e02a0 */
[----:B------:R-:W-:Y:S01]  /*8040*/  LOP3.LUT R169, R169, 0x1, RZ, 0x3c, !PT ;  /* 0x00000001a9a97812 */ /* 0x000fe200078e3cff */
[----:B------:R-:W-:Y:S01]  /*8050*/  IMAD.MOV.U32 R19, RZ, RZ, R175 ;  /* 0x000000ffff137224 */ /* 0x000fe200078e00af */
[----:B------:R-:W-:Y:S02]  /*8060*/  SEL R3, RZ, 0x1, P0 ;  /* 0x00000001ff037807 */ /* 0x000fe40000000000 */
[----:B------:R-:W-:Y:S02]  /*8070*/  SEL R76, R76, RZ, P0 ;  /* 0x000000ff4c4c7207 */ /* 0x000fe40000000000 */
[----:B------:R-:W-:Y:S03]  /*8080*/  LOP3.LUT R170, R170, R3, RZ, 0x3c, !PT ;  /* 0x00000003aaaa7212 */ /* 0x000fe600078e3cff */
[----:B------:R-:W-:Y:S05]  /*8090*/  @P1 BRA `(.L_x_117) ;  /* 0xffffffdc00341947 */ /* 0x000fea000383ffff */
[----:B------:R-:W-:Y:S05]  /*80a0*/  EXIT ;  /* 0x000000000000794d */ /* 0x000fea0003800000 */
.L_x_20:
[----:B------:R-:W-:Y:S07]  /*80b0*/  MOV R2, UR9 ;  /* 0x0000000900027c02 */ /* 0x000fee0008000f00 */
.L_x_118:
[----:B-1----:R1:W2:Y:S02]  /*80c0*/  SYNCS.PHASECHK.TRANS64.TRYWAIT P2, [R2+URZ+0x110], R5 ;  /* 0x00011005020075a7 */ /* 0x0022a400080411ff */
[----:B--2---:R-:W-:Y:S05]  /*80d0*/  @!P2 NANOSLEEP.SYNCS 0x989680 ;  /* 0x009896800000a95d */ /* 0x004fea0003900000 */
[----:B------:R-:W2:Y:S02]  /*80e0*/  @!P2 SYNCS.PHASECHK.TRANS64 P2, [R2+URZ+0x110], R5 ;  /* 0x000110050200a5a7 */ /* 0x000ea400080410ff */
[----:B--2---:R-:W-:Y:S05]  /*80f0*/  @!P2 BRA `(.L_x_118) ;  /* 0xfffffffc00f0a947 */ /* 0x004fea000383ffff */
[----:B------:R-:W-:Y:S05]  /*8100*/  BRA `(.L_x_19) ;  /* 0xffffff9800947947 */ /* 0x000fea000383ffff */
.L_x_26:
[----:B------:R-:W-:Y:S07]  /*8110*/  MOV R2, UR9 ;  /* 0x0000000900027c02 */ /* 0x000fee0008000f00 */
.L_x_119:
[----:B-1----:R1:W2:Y:S02]  /*8120*/  SYNCS.PHASECHK.TRANS64.TRYWAIT P1, [R2+URZ+0x110], R5 ;  /* 0x00011005020075a7 */ /* 0x0022a400080211ff */
[----:B--2---:R-:W-:Y:S05]  /*8130*/  @!P1 NANOSLEEP.SYNCS 0x989680 ;  /* 0x009896800000995d */ /* 0x004fea0003900000 */
[----:B------:R-:W2:Y:S02]  /*8140*/  @!P1 SYNCS.PHASECHK.TRANS64 P1, [R2+URZ+0x110], R5 ;  /* 0x00011005020095a7 */ /* 0x000ea400080210ff */
[----:B--2---:R-:W-:Y:S05]  /*8150*/  @!P1 BRA `(.L_x_119) ;  /* 0xfffffffc00f09947 */ /* 0x004fea000383ffff */
[----:B------:R-:W-:Y:S05]  /*8160*/  BRA `(.L_x_25) ;  /* 0xffffff9c00fc7947 */ /* 0x000fea000383ffff */
.L_x_30:
[----:B-1----:R-:W-:-:S07]  /*8170*/  MOV R2, UR22 ;  /* 0x0000001600027c02 */ /* 0x002fce0008000f00 */
.L_x_120:
[----:B-1----:R1:W4:Y:S02]  /*8180*/  SYNCS.PHASECHK.TRANS64.TRYWAIT P1, [R2+URZ+0x240], R3 ;  /* 0x00024003020075a7 */ /* 0x00232400080211ff */
[----:B----4-:R-:W-:Y:S05]  /*8190*/  @!P1 NANOSLEEP.SYNCS 0x989680 ;  /* 0x009896800000995d */ /* 0x010fea0003900000 */
[----:B------:R-:W4:Y:S02]  /*81a0*/  @!P1 SYNCS.PHASECHK.TRANS64 P1, [R2+URZ+0x240], R3 ;  /* 0x00024003020095a7 */ /* 0x000f2400080210ff */
[----:B----4-:R-:W-:Y:S05]  /*81b0*/  @!P1 BRA `(.L_x_120) ;  /* 0xfffffffc00f09947 */ /* 0x010fea000383ffff */
[----:B------:R-:W-:Y:S05]  /*81c0*/  BRA `(.L_x_121) ;  /* 0xffffffa000c07947 */ /* 0x000fea000383ffff */
.L_x_34:
[----:B------:R-:W-:-:S07]  /*81d0*/  MOV R0, UR4 ;  /* 0x0000000400007c02 */ /* 0x000fce0008000f00 */
.L_x_122:
[----:B-1----:R1:W4:Y:S02]  /*81e0*/  SYNCS.PHASECHK.TRANS64.TRYWAIT P0, [R0+URZ], R3 ;  /* 0x00000003000075a7 */ /* 0x00232400080011ff */
[----:B----4-:R-:W-:Y:S05]  /*81f0*/  @!P0 NANOSLEEP.SYNCS 0x989680 ;  /* 0x009896800000895d */ /* 0x010fea0003900000 */
[----:B------:R-:W4:Y:S02]  /*8200*/  @!P0 SYNCS.PHASECHK.TRANS64 P0, [R0+URZ], R3 ;  /* 0x00000003000085a7 */ /* 0x000f2400080010ff */
[----:B----4-:R-:W-:Y:S05]  /*8210*/  @!P0 BRA `(.L_x_122) ;  /* 0xfffffffc00f08947 */ /* 0x010fea000383ffff */
[----:B------:R-:W-:Y:S05]  /*8220*/  BRA `(.L_x_123) ;  /* 0xffffffa800187947 */ /* 0x000fea000383ffff */
.L_x_35:
[----:B------:R-:W-:-:S07]  /*8230*/  MOV R0, UR4 ;  /* 0x0000000400007c02 */ /* 0x000fce0008000f00 */
.L_x_124:
[----:B-1----:R1:W4:Y:S02]  /*8240*/  SYNCS.PHASECHK.TRANS64.TRYWAIT P0, [R0+URZ], R3 ;  /* 0x00000003000075a7 */ /* 0x00232400080011ff */
[----:B----4-:R-:W-:Y:S05]  /*8250*/  @!P0 NANOSLEEP.SYNCS 0x989680 ;  /* 0x009896800000895d */ /* 0x010fea0003900000 */
[----:B------:R-:W4:Y:S02]  /*8260*/  @!P0 SYNCS.PHASECHK.TRANS64 P0, [R0+URZ], R3 ;  /* 0x00000003000085a7 */ /* 0x000f2400080010ff */
[----:B----4-:R-:W-:Y:S05]  /*8270*/  @!P0 BRA `(.L_x_124) ;  /* 0xfffffffc00f08947 */ /* 0x010fea000383ffff */
[----:B------:R-:W-:Y:S05]  /*8280*/  BRA `(.L_x_125) ;  /* 0xffffffa800287947 */ /* 0x000fea000383ffff */
.L_x_36:
[----:B------:R-:W-:-:S07]  /*8290*/  MOV R0, UR4 ;  /* 0x0000000400007c02 */ /* 0x000fce0008000f00 */
.L_x_126:
[----:B-1----:R1:W4:Y:S02]  /*82a0*/  SYNCS.PHASECHK.TRANS64.TRYWAIT P0, [R0+URZ], R3 ;  /* 0x00000003000075a7 */ /* 0x00232400080011ff */
[----:B----4-:R-:W-:Y:S05]  /*82b0*/  @!P0 NANOSLEEP.SYNCS 0x989680 ;  /* 0x009896800000895d */ /* 0x010fea0003900000 */
[----:B------:R-:W4:Y:S02]  /*82c0*/  @!P0 SYNCS.PHASECHK.TRANS64 P0, [R0+URZ], R3 ;  /* 0x00000003000085a7 */ /* 0x000f2400080010ff */
[----:B----4-:R-:W-:Y:S05]  /*82d0*/  @!P0 BRA `(.L_x_126) ;  /* 0xfffffffc00f08947 */ /* 0x010fea000383ffff */
[----:B------:R-:W-:Y:S05]  /*82e0*/  BRA `(.L_x_127) ;  /* 0xffffffa800387947 */ /* 0x000fea000383ffff */
.L_x_37:
[----:B------:R-:W-:-:S07]  /*82f0*/  MOV R0, UR4 ;  /* 0x0000000400007c02 */ /* 0x000fce0008000f00 */
.L_x_128:
[----:B-1----:R1:W4:Y:S02]  /*8300*/  SYNCS.PHASECHK.TRANS64.TRYWAIT P0, [R0+URZ], R3 ;  /* 0x00000003000075a7 */ /* 0x00232400080011ff */
[----:B----4-:R-:W-:Y:S05]  /*8310*/  @!P0 NANOSLEEP.SYNCS 0x989680 ;  /* 0x009896800000895d */ /* 0x010fea0003900000 */
[----:B------:R-:W4:Y:S02]  /*8320*/  @!P0 SYNCS.PHASECHK.TRANS64 P0, [R0+URZ], R3 ;  /* 0x00000003000085a7 */ /* 0x000f2400080010ff */
[----:B----4-:R-:W-:Y:S05]  /*8330*/  @!P0 BRA `(.L_x_128) ;  /* 0xfffffffc00f08947 */ /* 0x010fea000383ffff */
[----:B------:R-:W-:Y:S05]  /*8340*/  BRA `(.L_x_129) ;  /* 0xffffffa800487947 */ /* 0x000fea000383ffff */
.L_x_38:
[----:B------:R-:W-:-:S07]  /*8350*/  MOV R0, UR4 ;  /* 0x0000000400007c02 */ /* 0x000fce0008000f00 */
.L_x_130:
[----:B-1----:R1:W4:Y:S02]  /*8360*/  SYNCS.PHASECHK.TRANS64.TRYWAIT P0, [R0+URZ], R3 ;  /* 0x00000003000075a7 */ /* 0x00232400080011ff */
[----:B----4-:R-:W-:Y:S05]  /*8370*/  @!P0 NANOSLEEP.SYNCS 0x989680 ;  /* 0x009896800000895d */ /* 0x010fea0003900000 */
[----:B------:R-:W4:Y:S02]  /*8380*/  @!P0 SYNCS.PHASECHK.TRANS64 P0, [R0+URZ], R3 ;  /* 0x00000003000085a7 */ /* 0x000f2400080010ff */
[----:B----4-:R-:W-:Y:S05]  /*8390*/  @!P0 BRA `(.L_x_130) ;  /* 0xfffffffc00f08947 */ /* 0x010fea000383ffff */
[----:B------:R-:W-:Y:S05]  /*83a0*/  BRA `(.L_x_131) ;  /* 0xffffffa800587947 */ /* 0x000fea000383ffff */
.L_x_39:
[----:B------:R-:W-:-:S07]  /*83b0*/  MOV R0, UR4 ;  /* 0x0000000400007c02 */ /* 0x000fce0008000f00 */
.L_x_132:
[----:B-1----:R1:W4:Y:S02]  /*83c0*/  SYNCS.PHASECHK.TRANS64.TRYWAIT P0, [R0+URZ], R3 ;  /* 0x00000003000075a7 */ /* 0x00232400080011ff */
[----:B----4-:R-:W-:Y:S05]  /*83d0*/  @!P0 NANOSLEEP.SYNCS 0x989680 ;  /* 0x009896800000895d */ /* 0x010fea0003900000 */
[----:B------:R-:W4:Y:S02]  /*83e0*/  @!P0 SYNCS.PHASECHK.TRANS64 P0, [R0+URZ], R3 ;  /* 0x00000003000085a7 */ /* 0x000f2400080010ff */
[----:B----4-:R-:W-:Y:S05]  /*83f0*/  @!P0 BRA `(.L_x_132) ;  /* 0xfffffffc00f08947 */ /* 0x010fea000383ffff */
[----:B------:R-:W-:Y:S05]  /*8400*/  BRA `(.L_x_133) ;  /* 0xffffffa800687947 */ /* 0x000fea000383ffff */
.L_x_40:
[----:B------:R-:W-:-:S07]  /*8410*/  MOV R0, UR4 ;  /* 0x0000000400007c02 */ /* 0x000fce0008000f00 */
.L_x_134:
[----:B-1----:R1:W4:Y:S02]  /*8420*/  SYNCS.PHASECHK.TRANS64.TRYWAIT P0, [R0+URZ], R3 ;  /* 0x00000003000075a7 */ /* 0x00232400080011ff */
[----:B----4-:R-:W-:Y:S05]  /*8430*/  @!P0 NANOSLEEP.SYNCS 0x989680 ;  /* 0x009896800000895d */ /* 0x010fea0003900000 */
[----:B------:R-:W4:Y:S02]  /*8440*/  @!P0 SYNCS.PHASECHK.TRANS64 P0, [R0+URZ], R3 ;  /* 0x00000003000085a7 */ /* 0x000f2400080010ff */
[----:B----4-:R-:W-:Y:S05]  /*8450*/  @!P0 BRA `(.L_x_134) ;  /* 0xfffffffc00f08947 */ /* 0x010fea000383ffff */
[----:B------:R-:W-:Y:S05]  /*8460*/  BRA `(.L_x_135) ;  /* 0xffffffa800787947 */ /* 0x000fea000383ffff */
.L_x_41:
[----:B------:R-:W-:-:S07]  /*8470*/  MOV R0, UR4 ;  /* 0x0000000400007c02 */ /* 0x000fce0008000f00 */
.L_x_136:
[----:B-1----:R1:W4:Y:S02]  /*8480*/  SYNCS.PHASECHK.TRANS64.TRYWAIT P0, [R0+URZ], R3 ;  /* 0x00000003000075a7 */ /* 0x00232400080011ff */
[----:B----4-:R-:W-:Y:S05]  /*8490*/  @!P0 NANOSLEEP.SYNCS 0x989680 ;  /* 0x009896800000895d */ /* 0x010fea0003900000 */
[----:B------:R-:W4:Y:S02]  /*84a0*/  @!P0 SYNCS.PHASECHK.TRANS64 P0, [R0+URZ], R3 ;  /* 0x00000003000085a7 */ /* 0x000f2400080010ff */
[----:B----4-:R-:W-:Y:S05]  /*84b0*/  @!P0 BRA `(.L_x_136) ;  /* 0xfffffffc00f08947 */ /* 0x010fea000383ffff */
[----:B------:R-:W-:Y:S05]  /*84c0*/  BRA `(.L_x_137) ;  /* 0xffffffa800887947 */ /* 0x000fea000383ffff */
.L_x_42:
[----:B------:R-:W-:-:S07]  /*84d0*/  MOV R0, UR4 ;  /* 0x0000000400007c02 */ /* 0x000fce0008000f00 */
.L_x_138:
[----:B-1----:R1:W4:Y:S02]  /*84e0*/  SYNCS.PHASECHK.TRANS64.TRYWAIT P0, [R0+URZ], R3 ;  /* 0x00000003000075a7 */ /* 0x00232400080011ff */
[----:B----4-:R-:W-:Y:S05]  /*84f0*/  @!P0 NANOSLEEP.SYNCS 0x989680 ;  /* 0x009896800000895d */ /* 0x010fea0003900000 */
[----:B------:R-:W4:Y:S02]  /*8500*/  @!P0 SYNCS.PHASECHK.TRANS64 P0, [R0+URZ], R3 ;  /* 0x00000003000085a7 */ /* 0x000f2400080010ff */
[----:B----4-:R-:W-:Y:S05]  /*8510*/  @!P0 BRA `(.L_x_138) ;  /* 0xfffffffc00f08947 */ /* 0x010fea000383ffff */
[----:B------:R-:W-:Y:S05]  /*8520*/  BRA `(.L_x_139) ;  /* 0xffffffa800987947 */ /* 0x000fea000383ffff */
.L_x_43:
[----:B------:R-:W-:-:S07]  /*8530*/  MOV R0, UR4 ;  /* 0x0000000400007c02 */ /* 0x000fce0008000f00 */
.L_x_140:
[----:B-1----:R1:W4:Y:S02]  /*8540*/  SYNCS.PHASECHK.TRANS64.TRYWAIT P0, [R0+URZ], R3 ;  /* 0x00000003000075a7 */ /* 0x00232400080011ff */
[----:B----4-:R-:W-:Y:S05]  /*8550*/  @!P0 NANOSLEEP.SYNCS 0x989680 ;  /* 0x009896800000895d */ /* 0x010fea0003900000 */
[----:B------:R-:W4:Y:S02]  /*8560*/  @!P0 SYNCS.PHASECHK.TRANS64 P0, [R0+URZ], R3 ;  /* 0x00000003000085a7 */ /* 0x000f2400080010ff */
[----:B----4-:R-:W-:Y:S05]  /*8570*/  @!P0 BRA `(.L_x_140) ;  /* 0xfffffffc00f08947 */ /* 0x010fea000383ffff */
[----:B------:R-:W-:Y:S05]  /*8580*/  BRA `(.L_x_141) ;  /* 0xffffffa800a87947 */ /* 0x000fea000383ffff */
.L_x_44:
[----:B------:R-:W-:-:S07]  /*8590*/  MOV R0, UR4 ;  /* 0x0000000400007c02 */ /* 0x000fce0008000f00 */
.L_x_142:
[----:B-1----:R1:W4:Y:S02]  /*85a0*/  SYNCS.PHASECHK.TRANS64.TRYWAIT P0, [R0+URZ], R3 ;  /* 0x00000003000075a7 */ /* 0x00232400080011ff */
[----:B----4-:R-:W-:Y:S05]  /*85b0*/  @!P0 NANOSLEEP.SYNCS 0x989680 ;  /* 0x009896800000895d */ /* 0x010fea0003900000 */
[----:B------:R-:W4:Y:S02]  /*85c0*/  @!P0 SYNCS.PHASECHK.TRANS64 P0, [R0+URZ], R3 ;  /* 0x00000003000085a7 */ /* 0x000f2400080010ff */
[----:B----4-:R-:W-:Y:S05]  /*85d0*/  @!P0 BRA `(.L_x_142) ;  /* 0xfffffffc00f08947 */ /* 0x010fea000383ffff */
[----:B------:R-:W-:Y:S05]  /*85e0*/  BRA `(.L_x_143) ;  /* 0xffffffa800b87947 */ /* 0x000fea000383ffff */
.L_x_45:
[----:B------:R-:W-:-:S07]  /*85f0*/  MOV R0, UR4 ;  /* 0x0000000400007c02 */ /* 0x000fce0008000f00 */
.L_x_144:
[----:B-1----:R1:W4:Y:S02]  /*8600*/  SYNCS.PHASECHK.TRANS64.TRYWAIT P0, [R0+URZ], R3 ;  /* 0x00000003000075a7 */ /* 0x00232400080011ff */
[----:B----4-:R-:W-:Y:S05]  /*8610*/  @!P0 NANOSLEEP.SYNCS 0x989680 ;  /* 0x009896800000895d */ /* 0x010fea0003900000 */
[----:B------:R-:W4:Y:S02]  /*8620*/  @!P0 SYNCS.PHASECHK.TRANS64 P0, [R0+URZ], R3 ;  /* 0x00000003000085a7 */ /* 0x000f2400080010ff */
[----:B----4-:R-:W-:Y:S05]  /*8630*/  @!P0 BRA `(.L_x_144) ;  /* 0xfffffffc00f08947 */ /* 0x010fea000383ffff */
[----:B------:R-:W-:Y:S05]  /*8640*/  BRA `(.L_x_145) ;  /* 0xffffffa800c87947 */ /* 0x000fea000383ffff */
.L_x_46:
[----:B------:R-:W-:-:S07]  /*8650*/  MOV R0, UR4 ;  /* 0x0000000400007c02 */ /* 0x000fce0008000f00 */
.L_x_146:
[----:B-1----:R1:W4:Y:S02]  /*8660*/  SYNCS.PHASECHK.TRANS64.TRYWAIT P0, [R0+URZ], R3 ;  /* 0x00000003000075a7 */ /* 0x00232400080011ff */
[----:B----4-:R-:W-:Y:S05]  /*8670*/  @!P0 NANOSLEEP.SYNCS 0x989680 ;  /* 0x009896800000895d */ /* 0x010fea0003900000 */
[----:B------:R-:W4:Y:S02]  /*8680*/  @!P0 SYNCS.PHASECHK.TRANS64 P0, [R0+URZ], R3 ;  /* 0x00000003000085a7 */ /* 0x000f2400080010ff */
[----:B----4-:R-:W-:Y:S05]  /*8690*/  @!P0 BRA `(.L_x_146) ;  /* 0xfffffffc00f08947 */ /* 0x010fea000383ffff */
[----:B------:R-:W-:Y:S05]  /*86a0*/  BRA `(.L_x_147) ;  /* 0xffffffa800d87947 */ /* 0x000fea000383ffff */
.L_x_47:
[----:B------:R-:W-:-:S07]  /*86b0*/  MOV R0, UR4 ;  /* 0x0000000400007c02 */ /* 0x000fce0008000f00 */
.L_x_148:
[----:B-1----:R1:W4:Y:S02]  /*86c0*/  SYNCS.PHASECHK.TRANS64.TRYWAIT P0, [R0+URZ], R3 ;  /* 0x00000003000075a7 */ /* 0x00232400080011ff */
[----:B----4-:R-:W-:Y:S05]  /*86d0*/  @!P0 NANOSLEEP.SYNCS 0x989680 ;  /* 0x009896800000895d */ /* 0x010fea0003900000 */
[----:B------:R-:W4:Y:S02]  /*86e0*/  @!P0 SYNCS.PHASECHK.TRANS64 P0, [R0+URZ], R3 ;  /* 0x00000003000085a7 */ /* 0x000f2400080010ff */
[----:B----4-:R-:W-:Y:S05]  /*86f0*/  @!P0 BRA `(.L_x_148) ;  /* 0xfffffffc00f08947 */ /* 0x010fea000383ffff */
[----:B------:R-:W-:Y:S05]  /*8700*/  BRA `(.L_x_149) ;  /* 0xffffffa800e87947 */ /* 0x000fea000383ffff */
.L_x_48:
[----:B------:R-:W-:-:S07]  /*8710*/  MOV R0, UR4 ;  /* 0x0000000400007c02 */ /* 0x000fce0008000f00 */
.L_x_150:
[----:B-1----:R1:W4:Y:S02]  /*8720*/  SYNCS.PHASECHK.TRANS64.TRYWAIT P0, [R0+URZ], R3 ;  /* 0x00000003000075a7 */ /* 0x00232400080011ff */
[----:B----4-:R-:W-:Y:S05]  /*8730*/  @!P0 NANOSLEEP.SYNCS 0x989680 ;  /* 0x009896800000895d */ /* 0x010fea0003900000 */
[----:B------:R-:W4:Y:S02]  /*8740*/  @!P0 SYNCS.PHASECHK.TRANS64 P0, [R0+URZ], R3 ;  /* 0x00000003000085a7 */ /* 0x000f2400080010ff */
[----:B----4-:R-:W-:Y:S05]  /*8750*/  @!P0 BRA `(.L_x_150) ;  /* 0xfffffffc00f08947 */ /* 0x010fea000383ffff */
[----:B------:R-:W-:Y:S05]  /*8760*/  BRA `(.L_x_151) ;  /* 0xffffffa800f87947 */ /* 0x000fea000383ffff */
.L_x_49:
[----:B------:R-:W-:-:S07]  /*8770*/  MOV R0, UR4 ;  /* 0x0000000400007c02 */ /* 0x000fce0008000f00 */
.L_x_152:
[----:B-1----:R1:W4:Y:S02]  /*8780*/  SYNCS.PHASECHK.TRANS64.TRYWAIT P0, [R0+URZ], R3 ;  /* 0x00000003000075a7 */ /* 0x00232400080011ff */
[----:B----4-:R-:W-:Y:S05]  /*8790*/  @!P0 NANOSLEEP.SYNCS 0x989680 ;  /* 0x009896800000895d */ /* 0x010fea0003900000 */
[----:B------:R-:W4:Y:S02]  /*87a0*/  @!P0 SYNCS.PHASECHK.TRANS64 P0, [R0+URZ], R3 ;  /* 0x00000003000085a7 */ /* 0x000f2400080010ff */
[----:B----4-:R-:W-:Y:S05]  /*87b0*/  @!P0 BRA `(.L_x_152) ;  /* 0xfffffffc00f08947 */ /* 0x010fea000383ffff */
[----:B------:R-:W-:Y:S05]  /*87c0*/  BRA `(.L_x_153) ;  /* 0xffffffac00087947 */ /* 0x000fea000383ffff */
.L_x_50:
[----:B------:R-:W-:-:S07]  /*87d0*/  MOV R0, UR4 ;  /* 0x0000000400007c02 */ /* 0x000fce0008000f00 */
.L_x_154:
[----:B-1----:R1:W4:Y:S02]  /*87e0*/  SYNCS.PHASECHK.TRANS64.TRYWAIT P0, [R0+URZ], R3 ;  /* 0x00000003000075a7 */ /* 0x00232400080011ff */
[----:B----4-:R-:W-:Y:S05]  /*87f0*/  @!P0 NANOSLEEP.SYNCS 0x989680 ;  /* 0x009896800000895d */ /* 0x010fea0003900000 */
[----:B------:R-:W4:Y:S02]  /*8800*/  @!P0 SYNCS.PHASECHK.TRANS64 P0, [R0+URZ], R3 ;  /* 0x00000003000085a7 */ /* 0x000f2400080010ff */
[----:B----4-:R-:W-:Y:S05]  /*8810*/  @!P0 BRA `(.L_x_154) ;  /* 0xfffffffc00f08947 */ /* 0x010fea000383ffff */
[----:B------:R-:W-:Y:S05]  /*8820*/  BRA `(.L_x_155) ;  /* 0xffffffac00187947 */ /* 0x000fea000383ffff */
.L_x_51:
[----:B------:R-:W-:-:S07]  /*8830*/  MOV R0, UR4 ;  /* 0x0000000400007c02 */ /* 0x000fce0008000f00 */
.L_x_156:
[----:B-1----:R1:W4:Y:S02]  /*8840*/  SYNCS.PHASECHK.TRANS64.TRYWAIT P0, [R0+URZ], R3 ;  /* 0x00000003000075a7 */ /* 0x00232400080011ff */
[----:B----4-:R-:W-:Y:S05]  /*8850*/  @!P0 NANOSLEEP.SYNCS 0x989680 ;  /* 0x009896800000895d */ /* 0x010fea0003900000 */
[----:B------:R-:W4:Y:S02]  /*8860*/  @!P0 SYNCS.PHASECHK.TRANS64 P0, [R0+URZ], R3 ;  /* 0x00000003000085a7 */ /* 0x000f2400080010ff */
[----:B----4-:R-:W-:Y:S05]  /*8870*/  @!P0 BRA `(.L_x_156) ;  /* 0xfffffffc00f08947 */ /* 0x010fea000383ffff */
[----:B------:R-:W-:Y:S05]  /*8880*/  BRA `(.L_x_157) ;  /* 0xffffffac00287947 */ /* 0x000fea000383ffff */
.L_x_52:
[----:B------:R-:W-:-:S07]  /*8890*/  MOV R0, UR4 ;  /* 0x0000000400007c02 */ /* 0x000fce0008000f00 */
.L_x_158:
[----:B-1----:R1:W4:Y:S02]  /*88a0*/  SYNCS.PHASECHK.TRANS64.TRYWAIT P0, [R0+URZ], R3 ;  /* 0x00000003000075a7 */ /* 0x00232400080011ff */
[----:B----4-:R-:W-:Y:S05]  /*88b0*/  @!P0 NANOSLEEP.SYNCS 0x989680 ;  /* 0x009896800000895d */ /* 0x010fea0003900000 */
[----:B------:R-:W4:Y:S02]  /*88c0*/  @!P0 SYNCS.PHASECHK.TRANS64 P0, [R0+URZ], R3 ;  /* 0x00000003000085a7 */ /* 0x000f2400080010ff */
[----:B----4-:R-:W-:Y:S05]  /*88d0*/  @!P0 BRA `(.L_x_158) ;  /* 0xfffffffc00f08947 */ /* 0x010fea000383ffff */
[----:B------:R-:W-:Y:S05]  /*88e0*/  BRA `(.L_x_159) ;  /* 0xffffffac00387947 */ /* 0x000fea000383ffff */
.L_x_53:
[----:B------:R-:W-:-:S07]  /*88f0*/  MOV R0, UR4 ;  /* 0x0000000400007c02 */ /* 0x000fce0008000f00 */
.L_x_160:
[----:B-1----:R1:W4:Y:S02]  /*8900*/  SYNCS.PHASECHK.TRANS64.TRYWAIT P0, [R0+URZ], R3 ;  /* 0x00000003000075a7 */ /* 0x00232400080011ff */
[----:B----4-:R-:W-:Y:S05]  /*8910*/  @!P0 NANOSLEEP.SYNCS 0x989680 ;  /* 0x009896800000895d */ /* 0x010fea0003900000 */
[----:B------:R-:W4:Y:S02]  /*8920*/  @!P0 SYNCS.PHASECHK.TRANS64 P0, [R0+URZ], R3 ;  /* 0x00000003000085a7 */ /* 0x000f2400080010ff */
[----:B----4-:R-:W-:Y:S05]  /*8930*/  @!P0 BRA `(.L_x_160) ;  /* 0xfffffffc00f08947 */ /* 0x010fea000383ffff */
[----:B------:R-:W-:Y:S05]  /*8940*/  BRA `(.L_x_161) ;  /* 0xffffffac00487947 */ /* 0x000fea000383ffff */
.L_x_54:
[----:B------:R-:W-:-:S07]  /*8950*/  MOV R0, UR4 ;  /* 0x0000000400007c02 */ /* 0x000fce0008000f00 */
.L_x_162:
[----:B-1----:R1:W4:Y:S02]  /*8960*/  SYNCS.PHASECHK.TRANS64.TRYWAIT P0, [R0+URZ], R3 ;  /* 0x00000003000075a7 */ /* 0x00232400080011ff */
[----:B----4-:R-:W-:Y:S05]  /*8970*/  @!P0 NANOSLEEP.SYNCS 0x989680 ;  /* 0x009896800000895d */ /* 0x010fea0003900000 */
[----:B------:R-:W4:Y:S02]  /*8980*/  @!P0 SYNCS.PHASECHK.TRANS64 P0, [R0+URZ], R3 ;  /* 0x00000003000085a7 */ /* 0x000f2400080010ff */
[----:B----4-:R-:W-:Y:S05]  /*8990*/  @!P0 BRA `(.L_x_162) ;  /* 0xfffffffc00f08947 */ /* 0x010fea000383ffff */
[----:B------:R-:W-:Y:S05]  /*89a0*/  BRA `(.L_x_163) ;  /* 0xffffffac00587947 */ /* 0x000fea000383ffff */
.L_x_55:
[----:B------:R-:W-:-:S07]  /*89b0*/  MOV R0, UR4 ;  /* 0x0000000400007c02 */ /* 0x000fce0008000f00 */
.L_x_164:
[----:B-1----:R1:W4:Y:S02]  /*89c0*/  SYNCS.PHASECHK.TRANS64.TRYWAIT P0, [R0+URZ], R3 ;  /* 0x00000003000075a7 */ /* 0x00232400080011ff */
[----:B----4-:R-:W-:Y:S05]  /*89d0*/  @!P0 NANOSLEEP.SYNCS 0x989680 ;  /* 0x009896800000895d */ /* 0x010fea0003900000 */
[----:B------:R-:W4:Y:S02]  /*89e0*/  @!P0 SYNCS.PHASECHK.TRANS64 P0, [R0+URZ], R3 ;  /* 0x00000003000085a7 */ /* 0x000f2400080010ff */
[----:B----4-:R-:W-:Y:S05]  /*89f0*/  @!P0 BRA `(.L_x_164) ;  /* 0xfffffffc00f08947 */ /* 0x010fea000383ffff */
[----:B------:R-:W-:Y:S05]  /*8a00*/  BRA `(.L_x_165) ;  /* 0xffffffac00687947 */ /* 0x000fea000383ffff */
.L_x_56:
[----:B------:R-:W-:-:S07]  /*8a10*/  MOV R0, UR4 ;  /* 0x0000000400007c02 */ /* 0x000fce0008000f00 */
.L_x_166:
[----:B-1----:R1:W4:Y:S02]  /*8a20*/  SYNCS.PHASECHK.TRANS64.TRYWAIT P0, [R0+URZ], R3 ;  /* 0x00000003000075a7 */ /* 0x00232400080011ff */
[----:B----4-:R-:W-:Y:S05]  /*8a30*/  @!P0 NANOSLEEP.SYNCS 0x989680 ;  /* 0x009896800000895d */ /* 0x010fea0003900000 */
[----:B------:R-:W4:Y:S02]  /*8a40*/  @!P0 SYNCS.PHASECHK.TRANS64 P0, [R0+URZ], R3 ;  /* 0x00000003000085a7 */ /* 0x000f2400080010ff */
[----:B----4-:R-:W-:Y:S05]  /*8a50*/  @!P0 BRA `(.L_x_166) ;  /* 0xfffffffc00f08947 */ /* 0x010fea000383ffff */
[----:B------:R-:W-:Y:S05]  /*8a60*/  BRA `(.L_x_167) ;  /* 0xffffffac00787947 */ /* 0x000fea000383ffff */
.L_x_57:
[----:B------:R-:W-:-:S07]  /*8a70*/  MOV R0, UR4 ;  /* 0x0000000400007c02 */ /* 0x000fce0008000f00 */
.L_x_168:
[----:B-1----:R1:W4:Y:S02]  /*8a80*/  SYNCS.PHASECHK.TRANS64.TRYWAIT P0, [R0+URZ], R3 ;  /* 0x00000003000075a7 */ /* 0x00232400080011ff */
[----:B----4-:R-:W-:Y:S05]  /*8a90*/  @!P0 NANOSLEEP.SYNCS 0x989680 ;  /* 0x009896800000895d */ /* 0x010fea0003900000 */
[----:B------:R-:W4:Y:S02]  /*8aa0*/  @!P0 SYNCS.PHASECHK.TRANS64 P0, [R0+URZ], R3 ;  /* 0x00000003000085a7 */ /* 0x000f2400080010ff */
[----:B----4-:R-:W-:Y:S05]  /*8ab0*/  @!P0 BRA `(.L_x_168) ;  /* 0xfffffffc00f08947 */ /* 0x010fea000383ffff */
[----:B------:R-:W-:Y:S05]  /*8ac0*/  BRA `(.L_x_169) ;  /* 0xffffffac00887947 */ /* 0x000fea000383ffff */
.L_x_58:
[----:B------:R-:W-:-:S07]  /*8ad0*/  MOV R0, UR4 ;  /* 0x0000000400007c02 */ /* 0x000fce0008000f00 */
.L_x_170:
[----:B-1----:R1:W4:Y:S02]  /*8ae0*/  SYNCS.PHASECHK.TRANS64.TRYWAIT P0, [R0+URZ], R3 ;  /* 0x00000003000075a7 */ /* 0x00232400080011ff */
[----:B----4-:R-:W-:Y:S05]  /*8af0*/  @!P0 NANOSLEEP.SYNCS 0x989680 ;  /* 0x009896800000895d */ /* 0x010fea0003900000 */
[----:B------:R-:W4:Y:S02]  /*8b00*/  @!P0 SYNCS.PHASECHK.TRANS64 P0, [R0+URZ], R3 ;  /* 0x00000003000085a7 */ /* 0x000f2400080010ff */
[----:B----4-:R-:W-:Y:S05]  /*8b10*/  @!P0 BRA `(.L_x_170) ;  /* 0xfffffffc00f08947 */ /* 0x010fea000383ffff */
[----:B------:R-:W-:Y:S05]  /*8b20*/  BRA `(.L_x_171) ;  /* 0xffffffac00987947 */ /* 0x000fea000383ffff */
.L_x_59:
[----:B------:R-:W-:-:S07]  /*8b30*/  MOV R0, UR4 ;  /* 0x0000000400007c02 */ /* 0x000fce0008000f00 */
.L_x_172:
[----:B-1----:R1:W4:Y:S02]  /*8b40*/  SYNCS.PHASECHK.TRANS64.TRYWAIT P0, [R0+URZ], R3 ;  /* 0x00000003000075a7 */ /* 0x00232400080011ff */
[----:B----4-:R-:W-:Y:S05]  /*8b50*/  @!P0 NANOSLEEP.SYNCS 0x989680 ;  /* 0x009896800000895d */ /* 0x010fea0003900000 */
[----:B------:R-:W4:Y:S02]  /*8b60*/  @!P0 SYNCS.PHASECHK.TRANS64 P0, [R0+URZ], R3 ;  /* 0x00000003000085a7 */ /* 0x000f2400080010ff */
[----:B----4-:R-:W-:Y:S05]  /*8b70*/  @!P0 BRA `(.L_x_172) ;  /* 0xfffffffc00f08947 */ /* 0x010fea000383ffff */
[----:B------:R-:W-:Y:S05]  /*8b80*/  BRA `(.L_x_173) ;  /* 0xffffffac00a87947 */ /* 0x000fea000383ffff */
.L_x_60:
[----:B------:R-:W-:-:S07]  /*8b90*/  MOV R0, UR4 ;  /* 0x0000000400007c02 */ /* 0x000fce0008000f00 */
.L_x_174:
[----:B-1----:R1:W4:Y:S02]  /*8ba0*/  SYNCS.PHASECHK.TRANS64.TRYWAIT P0, [R0+URZ], R3 ;  /* 0x00000003000075a7 */ /* 0x00232400080011ff */
[----:B----4-:R-:W-:Y:S05]  /*8bb0*/  @!P0 NANOSLEEP.SYNCS 0x989680 ;  /* 0x009896800000895d */ /* 0x010fea0003900000 */
[----:B------:R-:W4:Y:S02]  /*8bc0*/  @!P0 SYNCS.PHASECHK.TRANS64 P0, [R0+URZ], R3 ;  /* 0x00000003000085a7 */ /* 0x000f2400080010ff */
[----:B----4-:R-:W-:Y:S05]  /*8bd0*/  @!P0 BRA `(.L_x_174) ;  /* 0xfffffffc00f08947 */ /* 0x010fea000383ffff */
[----:B------:R-:W-:Y:S05]  /*8be0*/  BRA `(.L_x_175) ;  /* 0xffffffac00b87947 */ /* 0x000fea000383ffff */
.L_x_61:
[----:B------:R-:W-:-:S07]  /*8bf0*/  MOV R0, UR4 ;  /* 0x0000000400007c02 */ /* 0x000fce0008000f00 */
.L_x_176:
[----:B-1----:R1:W4:Y:S02]  /*8c00*/  SYNCS.PHASECHK.TRANS64.TRYWAIT P0, [R0+URZ], R3 ;  /* 0x00000003000075a7 */ /* 0x00232400080011ff */
[----:B----4-:R-:W-:Y:S05]  /*8c10*/  @!P0 NANOSLEEP.SYNCS 0x989680 ;  /* 0x009896800000895d */ /* 0x010fea0003900000 */
[----:B------:R-:W4:Y:S02]  /*8c20*/  @!P0 SYNCS.PHASECHK.TRANS64 P0, [R0+URZ], R3 ;  /* 0x00000003000085a7 */ /* 0x000f2400080010ff */
[----:B----4-:R-:W-:Y:S05]  /*8c30*/  @!P0 BRA `(.L_x_176) ;  /* 0xfffffffc00f08947 */ /* 0x010fea000383ffff */
[----:B------:R-:W-:Y:S05]  /*8c40*/  BRA `(.L_x_177) ;  /* 0xffffffac00c87947 */ /* 0x000fea000383ffff */
.L_x_62:
[----:B------:R-:W-:-:S07]  /*8c50*/  MOV R0, UR4 ;  /* 0x0000000400007c02 */ /* 0x000fce0008000f00 */
.L_x_178:
[----:B-1----:R1:W4:Y:S02]  /*8c60*/  SYNCS.PHASECHK.TRANS64.TRYWAIT P0, [R0+URZ], R3 ;  /* 0x00000003000075a7 */ /* 0x00232400080011ff */
[----:B----4-:R-:W-:Y:S05]  /*8c70*/  @!P0 NANOSLEEP.SYNCS 0x989680 ;  /* 0x009896800000895d */ /* 0x010fea0003900000 */
[----:B------:R-:W4:Y:S02]  /*8c80*/  @!P0 SYNCS.PHASECHK.TRANS64 P0, [R0+URZ], R3 ;  /* 0x00000003000085a7 */ /* 0x000f2400080010ff */
[----:B----4-:R-:W-:Y:S05]  /*8c90*/  @!P0 BRA `(.L_x_178) ;  /* 0xfffffffc00f08947 */ /* 0x010fea000383ffff */
[----:B------:R-:W-:Y:S05]  /*8ca0*/  BRA `(.L_x_179) ;  /* 0xffffffac00d87947 */ /* 0x000fea000383ffff */
.L_x_63:
[----:B------:R-:W-:-:S07]  /*8cb0*/  MOV R0, UR4 ;  /* 0x0000000400007c02 */ /* 0x000fce0008000f00 */
.L_x_180:
[----:B-1----:R1:W4:Y:S02]  /*8cc0*/  SYNCS.PHASECHK.TRANS64.TRYWAIT P0, [R0+URZ], R3 ;  /* 0x00000003000075a7 */ /* 0x00232400080011ff */
[----:B----4-:R-:W-:Y:S05]  /*8cd0*/  @!P0 NANOSLEEP.SYNCS 0x989680 ;  /* 0x009896800000895d */ /* 0x010fea0003900000 */
[----:B------:R-:W4:Y:S02]  /*8ce0*/  @!P0 SYNCS.PHASECHK.TRANS64 P0, [R0+URZ], R3 ;  /* 0x00000003000085a7 */ /* 0x000f2400080010ff */
[----:B----4-:R-:W-:Y:S05]  /*8cf0*/  @!P0 BRA `(.L_x_180) ;  /* 0xfffffffc00f08947 */ /* 0x010fea000383ffff */
[----:B------:R-:W-:Y:S05]  /*8d00*/  BRA `(.L_x_181) ;  /* 0xffffffac00e87947 */ /* 0x000fea000383ffff */
.L_x_64:
[----:B------:R-:W-:-:S07]  /*8d10*/  MOV R0, UR4 ;  /* 0x0000000400007c02 */ /* 0x000fce0008000f00 */
.L_x_182:
[----:B-1----:R1:W4:Y:S02]  /*8d20*/  SYNCS.PHASECHK.TRANS64.TRYWAIT P0, [R0+URZ], R3 ;  /* 0x00000003000075a7 */ /* 0x00232400080011ff */
[----:B----4-:R-:W-:Y:S05]  /*8d30*/  @!P0 NANOSLEEP.SYNCS 0x989680 ;  /* 0x009896800000895d */ /* 0x010fea0003900000 */
[----:B------:R-:W4:Y:S02]  /*8d40*/  @!P0 SYNCS.PHASECHK.TRANS64 P0, [R0+URZ], R3 ;  /* 0x00000003000085a7 */ /* 0x000f2400080010ff */
[----:B----4-:R-:W-:Y:S05]  /*8d50*/  @!P0 BRA `(.L_x_182) ;  /* 0xfffffffc00f08947 */ /* 0x010fea000383ffff */
[----:B------:R-:W-:Y:S05]  /*8d60*/  BRA `(.L_x_183) ;  /* 0xffffffac00f87947 */ /* 0x000fea000383ffff */
.L_x_65:
[----:B------:R-:W-:-:S07]  /*8d70*/  MOV R0, UR4 ;  /* 0x0000000400007c02 */ /* 0x000fce0008000f00 */
.L_x_184:
[----:B-1----:R1:W4:Y:S02]  /*8d80*/  SYNCS.PHASECHK.TRANS64.TRYWAIT P0, [R0+URZ], R3 ;  /* 0x00000003000075a7 */ /* 0x00232400080011ff */
[----:B----4-:R-:W-:Y:S05]  /*8d90*/  @!P0 NANOSLEEP.SYNCS 0x989680 ;  /* 0x009896800000895d */ /* 0x010fea0003900000 */
[----:B------:R-:W4:Y:S02]  /*8da0*/  @!P0 SYNCS.PHASECHK.TRANS64 P0, [R0+URZ], R3 ;  /* 0x00000003000085a7 */ /* 0x000f2400080010ff */
[----:B----4-:R-:W-:Y:S05]  /*8db0*/  @!P0 BRA `(.L_x_184) ;  /* 0xfffffffc00f08947 */ /* 0x010fea000383ffff */
[----:B------:R-:W-:Y:S05]  /*8dc0*/  BRA `(.L_x_185) ;  /* 0xffffffb000087947 */ /* 0x000fea000383ffff */
.L_x_66:
[----:B------:R-:W-:-:S07]  /*8dd0*/  MOV R0, UR4 ;  /* 0x0000000400007c02 */ /* 0x000fce0008000f00 */
.L_x_186:
[----:B-1----:R1:W4:Y:S02]  /*8de0*/  SYNCS.PHASECHK.TRANS64.TRYWAIT P0, [R0+URZ], R3 ;  /* 0x00000003000075a7 */ /* 0x00232400080011ff */
[----:B----4-:R-:W-:Y:S05]  /*8df0*/  @!P0 NANOSLEEP.SYNCS 0x989680 ;  /* 0x009896800000895d */ /* 0x010fea0003900000 */
[----:B------:R-:W4:Y:S02]  /*8e00*/  @!P0 SYNCS.PHASECHK.TRANS64 P0, [R0+URZ], R3 ;  /* 0x00000003000085a7 */ /* 0x000f2400080010ff */
[----:B----4-:R-:W-:Y:S05]  /*8e10*/  @!P0 BRA `(.L_x_186) ;  /* 0xfffffffc00f08947 */ /* 0x010fea000383ffff */
[----:B------:R-:W-:Y:S05]  /*8e20*/  BRA `(.L_x_187) ;  /* 0xffffffb000187947 */ /* 0x000fea000383ffff */
.L_x_69:
[----:B------:R-:W-:-:S07]  /*8e30*/  MOV R4, UR48 ;  /* 0x0000003000047c02 */ /* 0x000fce0008000f00 */
.L_x_188:
[----:B-1----:R1:W2:Y:S02]  /*8e40*/  SYNCS.PHASECHK.TRANS64.TRYWAIT P1, [R4+URZ+0x248], R7 ;  /* 0x00024807040075a7 */ /* 0x0022a400080211ff */
[----:B--2---:R-:W-:Y:S05]  /*8e50*/  @!P1 NANOSLEEP.SYNCS 0x989680 ;  /* 0x009896800000995d */ /* 0x004fea0003900000 */
[----:B------:R-:W2:Y:S02]  /*8e60*/  @!P1 SYNCS.PHASECHK.TRANS64 P1, [R4+URZ+0x248], R7 ;  /* 0x00024807040095a7 */ /* 0x000ea400080210ff */
[----:B--2---:R-:W-:Y:S05]  /*8e70*/  @!P1 BRA `(.L_x_188) ;  /* 0xfffffffc00f09947 */ /* 0x004fea000383ffff */
[----:B------:R-:W-:Y:S05]  /*8e80*/  BRA `(.L_x_189) ;  /* 0xffffffb000807947 */ /* 0x000fea000383ffff */
.L_x_70:
[----:B-1----:R-:W-:-:S07]  /*8e90*/  MOV R4, UR48 ;  /* 0x0000003000047c02 */ /* 0x002fce0008000f00 */
.L_x_190:
[----:B-1----:R1:W2:Y:S02]  /*8ea0*/  SYNCS.PHASECHK.TRANS64.TRYWAIT P1, [R4+URZ+0x240], R5 ;  /* 0x00024005040075a7 */ /* 0x0022a400080211ff */
[----:B--2---:R-:W-:Y:S05]  /*8eb0*/  @!P1 NANOSLEEP.SYNCS 0x989680 ;  /* 0x009896800000995d */ /* 0x004fea0003900000 */
[----:B------:R-:W2:Y:S02]  /*8ec0*/  @!P1 SYNCS.PHASECHK.TRANS64 P1, [R4+URZ+0x240], R5 ;  /* 0x00024005040095a7 */ /* 0x000ea400080210ff */
[----:B--2---:R-:W-:Y:S05]  /*8ed0*/  @!P1 BRA `(.L_x_190) ;  /* 0xfffffffc00f09947 */ /* 0x004fea000383ffff */
[----:B------:R-:W-:Y:S05]  /*8ee0*/  BRA `(.L_x_191) ;  /* 0xffffffb000887947 */ /* 0x000fea000383ffff */
.L_x_78:
[----:B------:R-:W-:-:S07]  /*8ef0*/  MOV R0, UR6 ;  /* 0x0000000600007c02 */ /* 0x000fce0008000f00 */
.L_x_192:
[----:B-1----:R1:W2:Y:S02]  /*8f00*/  SYNCS.PHASECHK.TRANS64.TRYWAIT P0, [R0+URZ+0x240], R5 ;  /* 0x00024005000075a7 */ /* 0x0022a400080011ff */
[----:B--2---:R-:W-:Y:S05]  /*8f10*/  @!P0 NANOSLEEP.SYNCS 0x989680 ;  /* 0x009896800000895d */ /* 0x004fea0003900000 */
[----:B------:R-:W2:Y:S02]  /*8f20*/  @!P0 SYNCS.PHASECHK.TRANS64 P0, [R0+URZ+0x240], R5 ;  /* 0x00024005000085a7 */ /* 0x000ea400080010ff */
[----:B--2---:R-:W-:Y:S05]  /*8f30*/  @!P0 BRA `(.L_x_192) ;  /* 0xfffffffc00f08947 */ /* 0x004fea000383ffff */
[----:B------:R-:W-:Y:S05]  /*8f40*/  BRA `(.L_x_193) ;  /* 0xffffffb400f47947 */ /* 0x000fea000383ffff */
.L_x_79:
[----:B------:R-:W-:-:S07]  /*8f50*/  MOV R5, UR8 ;  /* 0x0000000800057c02 */ /* 0x000fce0008000f00 */
.L_x_194:
[----:B-1----:R1:W2:Y:S02]  /*8f60*/  SYNCS.PHASECHK.TRANS64.TRYWAIT P0, [R5+URZ+0x260], R0 ;  /* 0x00026000050075a7 */ /* 0x0022a400080011ff */
[----:B--2---:R-:W-:Y:S05]  /*8f70*/  @!P0 NANOSLEEP.SYNCS 0x989680 ;  /* 0x009896800000895d */ /* 0x004fea0003900000 */
[----:B------:R-:W2:Y:S02]  /*8f80*/  @!P0 SYNCS.PHASECHK.TRANS64 P0, [R5+URZ+0x260], R0 ;  /* 0x00026000050085a7 */ /* 0x000ea400080010ff */
[----:B--2---:R-:W-:Y:S05]  /*8f90*/  @!P0 BRA `(.L_x_194) ;  /* 0xfffffffc00f08947 */ /* 0x004fea000383ffff */
[----:B------:R-:W-:Y:S05]  /*8fa0*/  BRA `(.L_x_195) ;  /* 0xffffffb800107947 */ /* 0x000fea000383ffff */
.L_x_82:
[----:B-1----:R-:W-:Y:S07]  /*8fb0*/  MOV R0, UR7 ;  /* 0x0000000700007c02 */ /* 0x002fee0008000f00 */
.L_x_196:
[----:B-1----:R1:W2:Y:S02]  /*8fc0*/  SYNCS.PHASECHK.TRANS64.TRYWAIT P0, [R0+URZ], R5 ;  /* 0x00000005000075a7 */ /* 0x0022a400080011ff */
[----:B--2---:R-:W-:Y:S05]  /*8fd0*/  @!P0 NANOSLEEP.SYNCS 0x989680 ;  /* 0x009896800000895d */ /* 0x004fea0003900000 */
[----:B------:R-:W2:Y:S02]  /*8fe0*/  @!P0 SYNCS.PHASECHK.TRANS64 P0, [R0+URZ], R5 ;  /* 0x00000005000085a7 */ /* 0x000ea400080010ff */
[----:B--2---:R-:W-:Y:S05]  /*8ff0*/  @!P0 BRA `(.L_x_196) ;  /* 0xfffffffc00f08947 */ /* 0x004fea000383ffff */
[----:B------:R-:W-:Y:S05]  /*9000*/  BRA `(.L_x_81) ;  /* 0xffffffb800347947 */ /* 0x000fea000383ffff */
.L_x_85:
[----:B------:R-:W-:-:S07]  /*9010*/  MOV R0, UR5 ;  /* 0x0000000500007c02 */ /* 0x000fce0008000f00 */
.L_x_197:
[----:B-1----:R1:W4:Y:S02]  /*9020*/  SYNCS.PHASECHK.TRANS64.TRYWAIT P0, [R0+URZ], R3 ;  /* 0x00000003000075a7 */ /* 0x00232400080011ff */
[----:B----4-:R-:W-:Y:S05]  /*9030*/  @!P0 NANOSLEEP.SYNCS 0x989680 ;  /* 0x009896800000895d */ /* 0x010fea0003900000 */
[----:B------:R-:W4:Y:S02]  /*9040*/  @!P0 SYNCS.PHASECHK.TRANS64 P0, [R0+URZ], R3 ;  /* 0x00000003000085a7 */ /* 0x000f2400080010ff */
[----:B----4-:R-:W-:Y:S05]  /*9050*/  @!P0 BRA `(.L_x_197) ;  /* 0xfffffffc00f08947 */ /* 0x010fea000383ffff */
[----:B------:R-:W-:Y:S05]  /*9060*/  BRA `(.L_x_198) ;  /* 0xffffffb800e07947 */ /* 0x000fea000383ffff */
.L_x_86:
[----:B------:R-:W-:-:S07]  /*9070*/  MOV R0, UR7 ;  /* 0x0000000700007c02 */ /* 0x000fce0008000f00 */
.L_x_199:
[----:B-1----:R1:W4:Y:S02]  /*9080*/  SYNCS.PHASECHK.TRANS64.TRYWAIT P0, [R0+URZ], R3 ;  /* 0x00000003000075a7 */ /* 0x00232400080011ff */
[----:B----4-:R-:W-:Y:S05]  /*9090*/  @!P0 NANOSLEEP.SYNCS 0x989680 ;  /* 0x009896800000895d */ /* 0x010fea0003900000 */
[----:B------:R-:W4:Y:S02]  /*90a0*/  @!P0 SYNCS.PHASECHK.TRANS64 P0, [R0+URZ], R3 ;  /* 0x00000003000085a7 */ /* 0x000f2400080010ff */
[----:B----4-:R-:W-:Y:S05]  /*90b0*/  @!P0 BRA `(.L_x_199) ;  /* 0xfffffffc00f08947 */ /* 0x010fea000383ffff */
[----:B------:R-:W-:Y:S05]  /*90c0*/  BRA `(.L_x_200) ;  /* 0xffffffb800ec7947 */ /* 0x000fea000383ffff */
.L_x_91:
[----:B------:R-:W-:Y:S07]  /*90d0*/  MOV R0, UR14 ;  /* 0x0000000e00007c02 */ /* 0x000fee0008000f00 */
.L_x_201:
[----:B---3--:R3:W4:Y:S02]  /*90e0*/  SYNCS.PHASECHK.TRANS64.TRYWAIT P0, [R0+URZ+0x240], R3 ;  /* 0x00024003000075a7 */ /* 0x00872400080011ff */
[----:B----4-:R-:W-:Y:S05]  /*90f0*/  @!P0 NANOSLEEP.SYNCS 0x989680 ;  /* 0x009896800000895d */ /* 0x010fea0003900000 */
[----:B------:R-:W4:Y:S02]  /*9100*/  @!P0 SYNCS.PHASECHK.TRANS64 P0, [R0+URZ+0x240], R3 ;  /* 0x00024003000085a7 */ /* 0x000f2400080010ff */
[----:B----4-:R-:W-:Y:S05]  /*9110*/  @!P0 BRA `(.L_x_201) ;  /* 0xfffffffc00f08947 */ /* 0x010fea000383ffff */
[----:B------:R-:W-:Y:S05]  /*9120*/  BRA `(.L_x_202) ;  /* 0xffffffbc00e47947 */ /* 0x000fea000383ffff */
.L_x_94:
[----:B------:R-:W-:Y:S07]  /*9130*/  MOV R0, UR14 ;  /* 0x0000000e00007c02 */ /* 0x000fee0008000f00 */
.L_x_203:
[----:B-1----:R1:W3:Y:S02]  /*9140*/  SYNCS.PHASECHK.TRANS64.TRYWAIT P0, [R0+URZ+0x238], R3 ;  /* 0x00023803000075a7 */ /* 0x0022e400080011ff */
[----:B---3--:R-:W-:Y:S05]  /*9150*/  @!P0 NANOSLEEP.SYNCS 0x989680 ;  /* 0x009896800000895d */ /* 0x008fea0003900000 */
[----:B------:R-:W3:Y:S02]  /*9160*/  @!P0 SYNCS.PHASECHK.TRANS64 P0, [R0+URZ+0x238], R3 ;  /* 0x00023803000085a7 */ /* 0x000ee400080010ff */
[----:B---3--:R-:W-:Y:S05]  /*9170*/  @!P0 BRA `(.L_x_203) ;  /* 0xfffffffc00f08947 */ /* 0x008fea000383ffff */
[----:B------:R-:W-:Y:S05]  /*9180*/  BRA `(.L_x_93) ;  /* 0xffffffc000d07947 */ /* 0x000fea000383ffff */
.L_x_97:
[----:B------:R-:W-:Y:S07]  /*9190*/  MOV R0, UR14 ;  /* 0x0000000e00007c02 */ /* 0x000fee0008000f00 */
.L_x_204:
[----:B-1----:R1:W2:Y:S02]  /*91a0*/  SYNCS.PHASECHK.TRANS64.TRYWAIT P2, [R0+URZ+0x228], R29 ;  /* 0x0002281d000075a7 */ /* 0x0022a400080411ff */
[----:B--2---:R-:W-:Y:S05]  /*91b0*/  @!P2 NANOSLEEP.SYNCS 0x989680 ;  /* 0x009896800000a95d */ /* 0x004fea0003900000 */
[----:B------:R-:W2:Y:S02]  /*91c0*/  @!P2 SYNCS.PHASECHK.TRANS64 P2, [R0+URZ+0x228], R29 ;  /* 0x0002281d0000a5a7 */ /* 0x000ea400080410ff */
[----:B--2---:R-:W-:Y:S05]  /*91d0*/  @!P2 BRA `(.L_x_204) ;  /* 0xfffffffc00f0a947 */ /* 0x004fea000383ffff */
[----:B------:R-:W-:Y:S05]  /*91e0*/  BRA `(.L_x_205) ;  /* 0xffffffc400587947 */ /* 0x000fea000383ffff */
.L_x_100:
[----:B------:R-:W-:Y:S07]  /*91f0*/  MOV R0, UR47 ;  /* 0x0000002f00007c02 */ /* 0x000fee0008000f00 */
.L_x_206:
[----:B-1----:R1:W2:Y:S02]  /*9200*/  SYNCS.PHASECHK.TRANS64.TRYWAIT P0, [R0+URZ+0x240], R3 ;  /* 0x00024003000075a7 */ /* 0x0022a400080011ff */
[----:B--2---:R-:W-:Y:S05]  /*9210*/  @!P0 NANOSLEEP.SYNCS 0x989680 ;  /* 0x009896800000895d */ /* 0x004fea0003900000 */
[----:B------:R-:W2:Y:S02]  /*9220*/  @!P0 SYNCS.PHASECHK.TRANS64 P0, [R0+URZ+0x240], R3 ;  /* 0x00024003000085a7 */ /* 0x000ea400080010ff */
[----:B--2---:R-:W-:Y:S05]  /*9230*/  @!P0 BRA `(.L_x_206) ;  /* 0xfffffffc00f08947 */ /* 0x004fea000383ffff */
[----:B------:R-:W-:Y:S05]  /*9240*/  BRA `(.L_x_207) ;  /* 0xffffffc800d47947 */ /* 0x000fea000383ffff */
.L_x_111:
[----:B-1----:R-:W-:Y:S04]  /*9250*/  MOV R0, UR47 ;  /* 0x0000002f00007c02 */ /* 0x002fe80008000f00 */
[----:B------:R1:W2:Y:S03]  /*9260*/  SYNCS.PHASECHK.TRANS64.TRYWAIT P1, [R0+URZ+0x220], R5 ;  /* 0x00022005000075a7 */ /* 0x0002a600080211ff */
[----:B--2---:R-:W-:Y:S05]  /*9270*/  @!P1 NANOSLEEP.SYNCS 0x989680 ;  /* 0x009896800000995d */ /* 0x004fea0003900000 */
[----:B------:R-:W2:Y:S02]  /*9280*/  @!P1 SYNCS.PHASECHK.TRANS64 P1, [R0+URZ+0x220], R5 ;  /* 0x00022005000095a7 */ /* 0x000ea400080210ff */
[----:B--2---:R-:W-:Y:S05]  /*9290*/  @!P1 BRA `(.L_x_111) ;  /* 0xfffffffc00ec9947 */ /* 0x004fea000383ffff */
[----:B------:R-:W-:Y:S05]  /*92a0*/  BRA `(.L_x_110) ;  /* 0xffffffd400d07947 */ /* 0x000fea000383ffff */
.L_x_113:
[----:B------:R1:W1:Y:S02]  /*92b0*/  SYNCS.PHASECHK.TRANS64.TRYWAIT P1, [R152+URZ+0x250], R3 ;  /* 0x00025003980075a7 */ /* 0x00026400080211ff */
[----:B-1----:R-:W-:Y:S05]  /*92c0*/  @!P1 NANOSLEEP.SYNCS 0x989680 ;  /* 0x009896800000995d */ /* 0x002fea0003900000 */
[----:B------:R-:W1:Y:S02]  /*92d0*/  @!P1 SYNCS.PHASECHK.TRANS64 P1, [R152+URZ+0x250], R3 ;  /* 0x00025003980095a7 */ /* 0x000e6400080210ff */
[----:B-1----:R-:W-:Y:S05]  /*92e0*/  @!P1 BRA `(.L_x_113) ;  /* 0xfffffffc00f09947 */ /* 0x002fea000383ffff */
[----:B------:R-:W-:Y:S05]  /*92f0*/  BRA `(.L_x_112) ;  /* 0xffffffd800147947 */ /* 0x000fea000383ffff */
        .weak           $__internal_0_$__cuda_sm10x_tcgen05_guardrail_trap_col_being_dealloced_not_returned_by_alloc
        .type           $__internal_0_$__cuda_sm10x_tcgen05_guardrail_trap_col_being_dealloced_not_returned_by_alloc,@function
        .size           $__internal_0_$__cuda_sm10x_tcgen05_guardrail_trap_col_being_dealloced_not_returned_by_alloc,($__internal_1_$__cuda_sm10x_tcgen05_guardrail_trap_phase_invalid_during_alloc - $__internal_0_$__cuda_sm10x_tcgen05_guardrail_trap_col_being_dealloced_not_returned_by_alloc)
$__internal_0_$__cuda_sm10x_tcgen05_guardrail_trap_col_being_dealloced_not_returned_by_alloc:
[----:B------:R-:W-:Y:S05]  /*9300*/  BPT.TRAP 0x1 ;  /* 0x000000040000795c */ /* 0x000fea0000300000 */
[----:B------:R-:W-:-:S04]  /*9310*/  MOV R3, 0x0 ;  /* 0x0000000000037802 */ /* 0x000fc80000000f00 */
[----:B------:R-:W-:Y:S05]  /*9320*/  RET.REL.NODEC R2 `(_ZN7cutlass13device_kernelINS_4conv6kernel13ConvUniversalINS1_16ConvProblemShapeILNS1_8OperatorE0ELi2EEENS1_10collective14CollectiveConvINS1_47MainloopSm100TmaUmmaWarpSpecializedImplicitGemmILS5_0ELi34ELi2ELi1ELi2EN4cute5tupleIJNSA_1CILi1EEESD_SD_EEEEENSB_IJNSC_ILi128EEENSC_ILi64EEENSB_IJNSC_ILi32EEEEEEEEENS_12float_e4m3_tESL_NSA_8TiledMMAINSA_8MMA_AtomIJNSA_10MMA_TraitsINSA_19SM100_MMA_F8F6F4_SSEJSL_SL_fSG_SH_NSA_17integral_constantINSA_4UMMA5MajorELSS_0EEEST_NSQ_INSR_7ScaleInELSU_0EEESV_EEEEEENSA_6LayoutISE_NSB_IJNSC_ILi0EEESZ_SZ_EEEEENSB_IJNSA_10UnderscoreES12_S12_EEEEENS7_6detail27Sm100ImplicitGemmTileTraitsINSA_20SM90_TMA_LOAD_IM2COLENSA_14ComposedLayoutINSA_7SwizzleILi1ELi4ELi3EEENSA_18smem_ptr_flag_bitsILi8EEENSY_INSB_IJNSC_ILi8EEESI_EEENSB_IJSI_SD_EEEEEEEvEENS16_INSA_13SM90_TMA_LOADES1H_vEEEENS_8epilogue10collective18CollectiveEpilogueINS1M_23Sm100TmaWarpSpecializedILi1ELi1ELi64ELb0ELb0EEEJSK_NSB_IJNSY_ISG_SD_EENSY_ISH_SD_EEEEESL_NSB_IJNSB_IJlllEEESD_SZ_EEESL_S1V_NS1M_6fusion15FusionCallbacksIS1Q_NS1W_17LinearCombinationISL_fSL_fLNS_15FloatRoundStyleE2EEESK_S1T_JEEENSA_5SM1004TMEM4LOAD26SM100_TMEM_LOAD_32dp32b64xES17_NS18_INS19_ILi2ELi4ELi3EEES1C_NSY_INSB_IJS1D_SH_EEENSB_IJSH_SD_EEEEEEENSA_39AutoVectorizingCopyWithAssumedAlignmentILi128EEENSA_21SM90_TMA_STORE_IM2COLES2A_S2C_S2C_EEEvvEEEEvNT_6ParamsE) ;  /* 0xffffff6c02347950 */ /* 0x000fea0003c3ffff */
        .weak           $__internal_1_$__cuda_sm10x_tcgen05_guardrail_trap_phase_invalid_during_alloc
        .type           $__internal_1_$__cuda_sm10x_tcgen05_guardrail_trap_phase_invalid_during_alloc,@function
        .size           $__internal_1_$__cuda_sm10x_tcgen05_guardrail_trap_phase_invalid_during_alloc,($__internal_2_$__cuda_sm10x_tcgen05_guardrail_trap_unallocated_columns_being_dealloced - $__internal_1_$__cuda_sm10x_tcgen05_guardrail_trap_phase_invalid_during_alloc)
$__internal_1_$__cuda_sm10x_tcgen05_guardrail_trap_phase_invalid_during_alloc:
[----:B------:R-:W-:Y:S05]  /*9330*/  BPT.TRAP 0x1 ;  /* 0x000000040000795c */ /* 0x000fea0000300000 */
[----:B------:R-:W-:-:S04]  /*9340*/  HFMA2 R3, -RZ, RZ, 0, 0 ;  /* 0x00000000ff037431 */ /* 0x000fc800000001ff */
[----:B------:R-:W-:Y:S05]  /*9350*/  RET.REL.NODEC R2 `(_ZN7cutlass13device_kernelINS_4conv6kernel13ConvUniversalINS1_16ConvProblemShapeILNS1_8OperatorE0ELi2EEENS1_10collective14CollectiveConvINS1_47MainloopSm100TmaUmmaWarpSpecializedImplicitGemmILS5_0ELi34ELi2ELi1ELi2EN4cute5tupleIJNSA_1CILi1EEESD_SD_EEEEENSB_IJNSC_ILi128EEENSC_ILi64EEENSB_IJNSC_ILi32EEEEEEEEENS_12float_e4m3_tESL_NSA_8TiledMMAINSA_8MMA_AtomIJNSA_10MMA_TraitsINSA_19SM100_MMA_F8F6F4_SSEJSL_SL_fSG_SH_NSA_17integral_constantINSA_4UMMA5MajorELSS_0EEEST_NSQ_INSR_7ScaleInELSU_0EEESV_EEEEEENSA_6LayoutISE_NSB_IJNSC_ILi0EEESZ_SZ_EEEEENSB_IJNSA_10UnderscoreES12_S12_EEEEENS7_6detail27Sm100ImplicitGemmTileTraitsINSA_20SM90_TMA_LOAD_IM2COLENSA_14ComposedLayoutINSA_7SwizzleILi1ELi4ELi3EEENSA_18smem_ptr_flag_bitsILi8EEENSY_INSB_IJNSC_ILi8EEESI_EEENSB_IJSI_SD_EEEEEEEvEENS16_INSA_13SM90_TMA_LOADES1H_vEEEENS_8epilogue10collective18CollectiveEpilogueINS1M_23Sm100TmaWarpSpecializedILi1ELi1ELi64ELb0ELb0EEEJSK_NSB_IJNSY_ISG_SD_EENSY_ISH_SD_EEEEESL_NSB_IJNSB_IJlllEEESD_SZ_EEESL_S1V_NS1M_6fusion15FusionCallbacksIS1Q_NS1W_17LinearCombinationISL_fSL_fLNS_15FloatRoundStyleE2EEESK_S1T_JEEENSA_5SM1004TMEM4LOAD26SM100_TMEM_LOAD_32dp32b64xES17_NS18_INS19_ILi2ELi4ELi3EEES1C_NSY_INSB_IJS1D_SH_EEENSB_IJSH_SD_EEEEEEENSA_39AutoVectorizingCopyWithAssumedAlignmentILi128EEENSA_21SM90_TMA_STORE_IM2COLES2A_S2C_S2C_EEEvvEEEEvNT_6ParamsE) ;  /* 0xffffff6c02287950 */ /* 0x000fea0003c3ffff */
        .weak           $__internal_2_$__cuda_sm10x_tcgen05_guardrail_trap_unallocated_columns_being_dealloced
        .type           $__internal_2_$__cuda_sm10x_tcgen05_guardrail_trap_unallocated_columns_being_dealloced,@function
        .size           $__internal_2_$__cuda_sm10x_tcgen05_guardrail_trap_unallocated_columns_being_dealloced,(.L_x_209 - $__internal_2_$__cuda_sm10x_tcgen05_guardrail_trap_unallocated_columns_being_dealloced)
$__internal_2_$__cuda_sm10x_tcgen05_guardrail_trap_unallocated_columns_being_dealloced:
[----:B------:R-:W-:Y:S05]  /*9360*/  BPT.TRAP 0x1 ;  /* 0x000000040000795c */ /* 0x000fea0000300000 */
[----:B------:R-:W-:-:S04]  /*9370*/  MOV R3, 0x0 ;  /* 0x0000000000037802 */ /* 0x000fc80000000f00 */
[----:B------:R-:W-:Y:S05]  /*9380*/  RET.REL.NODEC R2 `(_ZN7cutlass13device_kernelINS_4conv6kernel13ConvUniversalINS1_16ConvProblemShapeILNS1_8OperatorE0ELi2EEENS1_10collective14CollectiveConvINS1_47MainloopSm100TmaUmmaWarpSpecializedImplicitGemmILS5_0ELi34ELi2ELi1ELi2EN4cute5tupleIJNSA_1CILi1EEESD_SD_EEEEENSB_IJNSC_ILi128EEENSC_ILi64EEENSB_IJNSC_ILi32EEEEEEEEENS_12float_e4m3_tESL_NSA_8TiledMMAINSA_8MMA_AtomIJNSA_10MMA_TraitsINSA_19SM100_MMA_F8F6F4_SSEJSL_SL_fSG_SH_NSA_17integral_constantINSA_4UMMA5MajorELSS_0EEEST_NSQ_INSR_7ScaleInELSU_0EEESV_EEEEEENSA_6LayoutISE_NSB_IJNSC_ILi0EEESZ_SZ_EEEEENSB_IJNSA_10UnderscoreES12_S12_EEEEENS7_6detail27Sm100ImplicitGemmTileTraitsINSA_20SM90_TMA_LOAD_IM2COLENSA_14ComposedLayoutINSA_7SwizzleILi1ELi4ELi3EEENSA_18smem_ptr_flag_bitsILi8EEENSY_INSB_IJNSC_ILi8EEESI_EEENSB_IJSI_SD_EEEEEEEvEENS16_INSA_13SM90_TMA_LOADES1H_vEEEENS_8epilogue10collective18CollectiveEpilogueINS1M_23Sm100TmaWarpSpecializedILi1ELi1ELi64ELb0ELb0EEEJSK_NSB_IJNSY_ISG_SD_EENSY_ISH_SD_EEEEESL_NSB_IJNSB_IJlllEEESD_SZ_EEESL_S1V_NS1M_6fusion15FusionCallbacksIS1Q_NS1W_17LinearCombinationISL_fSL_fLNS_15FloatRoundStyleE2EEESK_S1T_JEEENSA_5SM1004TMEM4LOAD26SM100_TMEM_LOAD_32dp32b64xES17_NS18_INS19_ILi2ELi4ELi3EEES1C_NSY_INSB_IJS1D_SH_EEENSB_IJSH_SD_EEEEEEENSA_39AutoVectorizingCopyWithAssumedAlignmentILi128EEENSA_21SM90_TMA_STORE_IM2COLES2A_S2C_S2C_EEEvvEEEEvNT_6ParamsE) ;  /* 0xffffff6c021c7950 */ /* 0x000fea0003c3ffff */
.L_x_208:
[----:B------:R-:W-:-:S00]  /*9390*/  BRA `(.L_x_208) ;  /* 0xfffffffc00fc7947 */ /* 0x000fc0000383ffff */
[----:B------:R-:W-:-:S00]  /*93a0*/  NOP ;  /* 0x0000000000007918 */ /* 0x000fc00000000000 */
        /* <DEDUP_REMOVED lines=13> */
.L_x_209:


//--------------------- .nv.global.init           --------------------------
	.section	.nv.global.init,"aw",@progbits
.nv.global.init:
	.type		$str$29,@object
	.size		$str$29,($str$30 - $str$29)
$str$29:
        /*0000*/ 	.byte	0x28, 0x61, 0x64, 0x64, 0x72, 0x65, 0x73, 0x73, 0x20, 0x26, 0x20, 0x6d, 0x61, 0x73, 0x6b, 0x29
        /*0010*/ 	.byte	0x20, 0x3d, 0x3d, 0x20, 0x30, 0x00
	.type		$str$30,@object
	.size		$str$30,($str$28 - $str$30)
$str$30:
        /*0016*/ 	.byte	0x2f, 0x74, 0x6d, 0x70, 0x2f, 0x63, 0x75, 0x74, 0x6c, 0x61, 0x73, 0x73, 0x5f, 0x73, 0x77, 0x65
        /*0026*/ 	.byte	0x65, 0x70, 0x5f, 0x73, 0x72, 0x63, 0x2f, 0x69, 0x6e, 0x63, 0x6c, 0x75, 0x64, 0x65, 0x2f, 0x63
        /*0036*/ 	.byte	0x75, 0x74, 0x65, 0x2f, 0x70, 0x6f, 0x69, 0x6e, 0x74, 0x65, 0x72, 0x5f, 0x66, 0x6c, 0x61, 0x67
        /*0046*/ 	.byte	0x67, 0x65, 0x64, 0x2e, 0x68, 0x70, 0x70, 0x00
	.type		$str$28,@object
	.size		$str$28,($str$27 - $str$28)
$str$28:
        /*004e*/ 	.byte	0x2f, 0x74, 0x6d, 0x70, 0x2f, 0x63, 0x75, 0x74, 0x6c, 0x61, 0x73, 0x73, 0x5f, 0x73, 0x77, 0x65
        /*005e*/ 	.byte	0x65, 0x70, 0x5f, 0x73, 0x72, 0x63, 0x2f, 0x69, 0x6e, 0x63, 0x6c, 0x75, 0x64, 0x65, 0x2f, 0x63
        /*006e*/ 	.byte	0x75, 0x74, 0x65, 0x2f, 0x61, 0x74, 0x6f, 0x6d, 0x2f, 0x63, 0x6f, 0x70, 0x79, 0x5f, 0x74, 0x72
        /*007e*/ 	.byte	0x61, 0x69, 0x74, 0x73, 0x5f, 0x73, 0x6d, 0x31, 0x30, 0x30, 0x2e, 0x68, 0x70, 0x70, 0x00
	.type		$str$27,@object
	.size		$str$27,(__unnamed_1 - $str$27)
$str$27:
        /*008d*/ 	.byte	0x28, 0x28, 0x75, 0x69, 0x6e, 0x74, 0x33, 0x32, 0x5f, 0x74, 0x28, 0x74, 0x68, 0x72, 0x65, 0x61
        /*009d*/ 	.byte	0x64, 0x49, 0x64, 0x78, 0x2e, 0x78, 0x29, 0x20, 0x2f, 0x20, 0x33, 0x32, 0x29, 0x20, 0x25, 0x20
        /*00ad*/ 	.byte	0x34, 0x29, 0x20, 0x3d, 0x3d, 0x20, 0x28, 0x28, 0x28, 0x74, 0x6d, 0x65, 0x6d, 0x5f, 0x61, 0x64
        /*00bd*/ 	.byte	0x64, 0x72, 0x20, 0x3e, 0x3e, 0x20, 0x31, 0x36, 0x29, 0x20, 0x2f, 0x20, 0x33, 0x32, 0x29, 0x20
        /*00cd*/ 	.byte	0x25, 0x20, 0x34, 0x29, 0x00
	.type		__unnamed_1,@object
	.size		__unnamed_1,(__unnamed_2 - __unnamed_1)
__unnamed_1:
        /*00d2*/ 	.byte	0x61, 0x75, 0x74, 0x6f, 0x20, 0x63, 0x75, 0x74, 0x65, 0x3a, 0x3a, 0x61, 0x73, 0x5f, 0x70, 0x6f
        /* <DEDUP_REMOVED lines=24> */
        /*0262*/ 	.byte	0x43, 0x3c, 0x38, 0x31, 0x39, 0x32, 0x3e, 0x3e, 0x3e, 0x3e, 0x5d, 0x00
	.type		__unnamed_2,@object
	.size		__unnamed_2,(.L_2 - __unnamed_2)
__unnamed_2:
        /* <DEDUP_REMOVED lines=42> */
        /*050e*/ 	.byte	0x3e, 0x3e, 0x3e, 0x3e, 0x5d, 0x00
.L_2:


//--------------------- .nv.shared._ZN7cutlass13device_kernelINS_4conv6kernel13ConvUniversalINS1_16ConvProblemShapeILNS1_8OperatorE0ELi2EEENS1_10collective14CollectiveConvINS1_47MainloopSm100TmaUmmaWarpSpecializedImplicitGemmILS5_0ELi34ELi2ELi1ELi2EN4cute5tupleIJNSA_1CILi1EEESD_SD_EEEEENSB_IJNSC_ILi128EEENSC_ILi64EEENSB_IJNSC_ILi32EEEEEEEEENS_12float_e4m3_tESL_NSA_8TiledMMAINSA_8MMA_AtomIJNSA_10MMA_TraitsINSA_19SM100_MMA_F8F6F4_SSEJSL_SL_fSG_SH_NSA_17integral_constantINSA_4UMMA5MajorELSS_0EEEST_NSQ_INSR_7ScaleInELSU_0EEESV_EEEEEENSA_6LayoutISE_NSB_IJNSC_ILi0EEESZ_SZ_EEEEENSB_IJNSA_10UnderscoreES12_S12_EEEEENS7_6detail27Sm100ImplicitGemmTileTraitsINSA_20SM90_TMA_LOAD_IM2COLENSA_14ComposedLayoutINSA_7SwizzleILi1ELi4ELi3EEENSA_18smem_ptr_flag_bitsILi8EEENSY_INSB_IJNSC_ILi8EEESI_EEENSB_IJSI_SD_EEEEEEEvEENS16_INSA_13SM90_TMA_LOADES1H_vEEEENS_8epilogue10collective18CollectiveEpilogueINS1M_23Sm100TmaWarpSpecializedILi1ELi1ELi64ELb0ELb0EEEJSK_NSB_IJNSY_ISG_SD_EENSY_ISH_SD_EEEEESL_NSB_IJNSB_IJlllEEESD_SZ_EEESL_S1V_NS1M_6fusion15FusionCallbacksIS1Q_NS1W_17LinearCombinationISL_fSL_fLNS_15FloatRoundStyleE2EEESK_S1T_JEEENSA_5SM1004TMEM4LOAD26SM100_TMEM_LOAD_32dp32b64xES17_NS18_INS19_ILi2ELi4ELi3EEES1C_NSY_INSB_IJS1D_SH_EEENSB_IJSH_SD_EEEEEEENSA_39AutoVectorizingCopyWithAssumedAlignmentILi128EEENSA_21SM90_TMA_STORE_IM2COLES2A_S2C_S2C_EEEvvEEEEvNT_6ParamsE --------------------------
	.section	.nv.shared._ZN7cutlass13device_kernelINS_4conv6kernel13ConvUniversalINS1_16ConvProblemShapeILNS1_8OperatorE0ELi2EEENS1_10collective14CollectiveConvINS1_47MainloopSm100TmaUmmaWarpSpecializedImplicitGemmILS5_0ELi34ELi2ELi1ELi2EN4cute5tupleIJNSA_1CILi1EEESD_SD_EEEEENSB_IJNSC_ILi128EEENSC_ILi64EEENSB_IJNSC_ILi32EEEEEEEEENS_12float_e4m3_tESL_NSA_8TiledMMAINSA_8MMA_AtomIJNSA_10MMA_TraitsINSA_19SM100_MMA_F8F6F4_SSEJSL_SL_fSG_SH_NSA_17integral_constantINSA_4UMMA5MajorELSS_0EEEST_NSQ_INSR_7ScaleInELSU_0EEESV_EEEEEENSA_6LayoutISE_NSB_IJNSC_ILi0EEESZ_SZ_EEEEENSB_IJNSA_10UnderscoreES12_S12_EEEEENS7_6detail27Sm100ImplicitGemmTileTraitsINSA_20SM90_TMA_LOAD_IM2COLENSA_14ComposedLayoutINSA_7SwizzleILi1ELi4ELi3EEENSA_18smem_ptr_flag_bitsILi8EEENSY_INSB_IJNSC_ILi8EEESI_EEENSB_IJSI_SD_EEEEEEEvEENS16_INSA_13SM90_TMA_LOADES1H_vEEEENS_8epilogue10collective18CollectiveEpilogueINS1M_23Sm100TmaWarpSpecializedILi1ELi1ELi64ELb0ELb0EEEJSK_NSB_IJNSY_ISG_SD_EENSY_ISH_SD_EEEEESL_NSB_IJNSB_IJlllEEESD_SZ_EEESL_S1V_NS1M_6fusion15FusionCallbacksIS1Q_NS1W_17LinearCombinationISL_fSL_fLNS_15FloatRoundStyleE2EEESK_S1T_JEEENSA_5SM1004TMEM4LOAD26SM100_TMEM_LOAD_32dp32b64xES17_NS18_INS19_ILi2ELi4ELi3EEES1C_NSY_INSB_IJS1D_SH_EEENSB_IJSH_SD_EEEEEEENSA_39AutoVectorizingCopyWithAssumedAlignmentILi128EEENSA_21SM90_TMA_STORE_IM2COLES2A_S2C_S2C_EEEvvEEEEvNT_6ParamsE,"aw",@nobits
	.sectionflags	@""
	.align	16
	.zero		1024


//--------------------- .nv.shared.reserved.0     --------------------------
	.section	.nv.shared.reserved.0,"aw",@nobits
	.weak		__nv_reservedSMEM_offset_0_alias
	.size		__nv_reservedSMEM_offset_0_alias, 0, 64
	.other		__nv_reservedSMEM_offset_0_alias,@"STO_CUDA_RESERVED_SHARED STV_DEFAULT"
__nv_reservedSMEM_offset_0_alias:
	.zero		0
.nv.shared.reserved.0:
	.zero		64
	.weak		__nv_reservedSMEM_tcgen05_partition
	.type		__nv_reservedSMEM_tcgen05_partition,@object
	.size		__nv_reservedSMEM_tcgen05_partition,(.L_0 - __nv_reservedSMEM_tcgen05_partition)
__nv_reservedSMEM_tcgen05_partition:
	.zero		32
.L_0:


//--------------------- .nv.global                --------------------------
	.section	.nv.global,"aw",@nobits
.nv.global:
	.type		_ZN39_INTERNAL_074ab6b5_4_k_cu_929742bf_25934cute1_E,@object
	.size		_ZN39_INTERNAL_074ab6b5_4_k_cu_929742bf_25934cute1_E,(_ZN39_INTERNAL_074ab6b5_4_k_cu_929742bf_25934cuda3std3__45__cpo6cbeginE - _ZN39_INTERNAL_074ab6b5_4_k_cu_929742bf_25934cute1_E)
_ZN39_INTERNAL_074ab6b5_4_k_cu_929742bf_25934cute1_E:
	.zero		1
	.type		_ZN39_INTERNAL_074ab6b5_4_k_cu_929742bf_25934cuda3std3__45__cpo6cbeginE,@object
	.size		_ZN39_INTERNAL_074ab6b5_4_k_cu_929742bf_25934cuda3std3__45__cpo6cbeginE,(_ZN39_INTERNAL_074ab6b5_4_k_cu_929742bf_25934cuda3std3__48in_placeE - _ZN39_INTERNAL_074ab6b5_4_k_cu_929742bf_25934cuda3std3__45__cpo6cbeginE)
_ZN39_INTERNAL_074ab6b5_4_k_cu_929742bf_25934cuda3std3__45__cpo6cbeginE:
	.zero		1
	.type		_ZN39_INTERNAL_074ab6b5_4_k_cu_929742bf_25934cuda3std3__48in_placeE,@object
	.size		_ZN39_INTERNAL_074ab6b5_4_k_cu_929742bf_25934cuda3std3__48in_placeE,(_ZN39_INTERNAL_074ab6b5_4_k_cu_929742bf_25934cuda3std6ranges3__45__cpo9iter_moveE - _ZN39_INTERNAL_074ab6b5_4_k_cu_929742bf_25934cuda3std3__48in_placeE)
_ZN39_INTERNAL_074ab6b5_4_k_cu_929742bf_25934cuda3std3__48in_placeE:
	.zero		1
	.type		_ZN39_INTERNAL_074ab6b5_4_k_cu_929742bf_25934cuda3std6ranges3__45__cpo9iter_moveE,@object
	.size		_ZN39_INTERNAL_074ab6b5_4_k_cu_929742bf_25934cuda3std6ranges3__45__cpo9iter_moveE,(_ZN39_INTERNAL_074ab6b5_4_k_cu_929742bf_25934cuda3std3__45__cpo5beginE - _ZN39_INTERNAL_074ab6b5_4_k_cu_929742bf_25934cuda3std6ranges3__45__cpo9iter_moveE)
_ZN39_INTERNAL_074ab6b5_4_k_cu_929742bf_25934cuda3std6ranges3__45__cpo9iter_moveE:
	.zero		1
	.type		_ZN39_INTERNAL_074ab6b5_4_k_cu_929742bf_25934cuda3std3__45__cpo5beginE,@object
	.size		_ZN39_INTERNAL_074ab6b5_4_k_cu_929742bf_25934cuda3std3__45__cpo5beginE,(_ZN39_INTERNAL_074ab6b5_4_k_cu_929742bf_25934cuda3std3__441_GLOBAL__N__074ab6b5_4_k_cu_929742bf_25936ignoreE - _ZN39_INTERNAL_074ab6b5_4_k_cu_929742bf_25934cuda3std3__45__cpo5beginE)
_ZN39_INTERNAL_074ab6b5_4_k_cu_929742bf_25934cuda3std3__45__cpo5beginE:
	.zero		1
	.type		_ZN39_INTERNAL_074ab6b5_4_k_cu_929742bf_25934cuda3std3__441_GLOBAL__N__074ab6b5_4_k_cu_929742bf_25936ignoreE,@object
	.size		_ZN39_INTERNAL_074ab6b5_4_k_cu_929742bf_25934cuda3std3__441_GLOBAL__N__074ab6b5_4_k_cu_929742bf_25936ignoreE,(_ZN39_INTERNAL_074ab6b5_4_k_cu_929742bf_25934cute7productE - _ZN39_INTERNAL_074ab6b5_4_k_cu_929742bf_25934cuda3std3__441_GLOBAL__N__074ab6b5_4_k_cu_929742bf_25936ignoreE)
_ZN39_INTERNAL_074ab6b5_4_k_cu_929742bf_25934cuda3std3__441_GLOBAL__N__074ab6b5_4_k_cu_929742bf_25936ignoreE:
	.zero		1
	.type		_ZN39_INTERNAL_074ab6b5_4_k_cu_929742bf_25934cute7productE,@object
	.size		_ZN39_INTERNAL_074ab6b5_4_k_cu_929742bf_25934cute7productE,(_ZN39_INTERNAL_074ab6b5_4_k_cu_929742bf_25934cuda3std3__45__cpo3endE - _ZN39_INTERNAL_074ab6b5_4_k_cu_929742bf_25934cute7productE)
_ZN39_INTERNAL_074ab6b5_4_k_cu_929742bf_25934cute7productE:
	.zero		1
	.type		_ZN39_INTERNAL_074ab6b5_4_k_cu_929742bf_25934cuda3std3__45__cpo3endE,@object
	.size		_ZN39_INTERNAL_074ab6b5_4_k_cu_929742bf_25934cuda3std3__45__cpo3endE,(_ZN39_INTERNAL_074ab6b5_4_k_cu_929742bf_25934cuda3std3__419piecewise_constructE - _ZN39_INTERNAL_074ab6b5_4_k_cu_929742bf_25934cuda3std3__45__cpo3endE)
_ZN39_INTERNAL_074ab6b5_4_k_cu_929742bf_25934cuda3std3__45__cpo3endE:
	.zero		1
	.type		_ZN39_INTERNAL_074ab6b5_4_k_cu_929742bf_25934cuda3std3__419piecewise_constructE,@object
	.size		_ZN39_INTERNAL_074ab6b5_4_k_cu_929742bf_25934cuda3std3__419piecewise_constructE,(_ZN39_INTERNAL_074ab6b5_4_k_cu_929742bf_25934cuda3std3__45__cpo4cendE - _ZN39_INTERNAL_074ab6b5_4_k_cu_929742bf_25934cuda3std3__419piecewise_constructE)
_ZN39_INTERNAL_074ab6b5_4_k_cu_929742bf_25934cuda3std3__419piecewise_constructE:
	.zero		1
	.type		_ZN39_INTERNAL_074ab6b5_4_k_cu_929742bf_25934cuda3std3__45__cpo4cendE,@object
	.size		_ZN39_INTERNAL_074ab6b5_4_k_cu_929742bf_25934cuda3std3__45__cpo4cendE,(_ZN39_INTERNAL_074ab6b5_4_k_cu_929742bf_25934cuda3std6ranges3__45__cpo4swapE - _ZN39_INTERNAL_074ab6b5_4_k_cu_929742bf_25934cuda3std3__45__cpo4cendE)
_ZN39_INTERNAL_074ab6b5_4_k_cu_929742bf_25934cuda3std3__45__cpo4cendE:
	.zero		1
	.type		_ZN39_INTERNAL_074ab6b5_4_k_cu_929742bf_25934cuda3std6ranges3__45__cpo4swapE,@object
	.size		_ZN39_INTERNAL_074ab6b5_4_k_cu_929742bf_25934cuda3std6ranges3__45__cpo4swapE,(.L_10 - _ZN39_INTERNAL_074ab6b5_4_k_cu_929742bf_25934cuda3std6ranges3__45__cpo4swapE)
_ZN39_INTERNAL_074ab6b5_4_k_cu_929742bf_25934cuda3std6ranges3__45__cpo4swapE:
	.zero		1
.L_10:


//--------------------- .nv.constant0._ZN7cutlass13device_kernelINS_4conv6kernel13ConvUniversalINS1_16ConvProblemShapeILNS1_8OperatorE0ELi2EEENS1_10collective14CollectiveConvINS1_47MainloopSm100TmaUmmaWarpSpecializedImplicitGemmILS5_0ELi34ELi2ELi1ELi2EN4cute5tupleIJNSA_1CILi1EEESD_SD_EEEEENSB_IJNSC_ILi128EEENSC_ILi64EEENSB_IJNSC_ILi32EEEEEEEEENS_12float_e4m3_tESL_NSA_8TiledMMAINSA_8MMA_AtomIJNSA_10MMA_TraitsINSA_19SM100_MMA_F8F6F4_SSEJSL_SL_fSG_SH_NSA_17integral_constantINSA_4UMMA5MajorELSS_0EEEST_NSQ_INSR_7ScaleInELSU_0EEESV_EEEEEENSA_6LayoutISE_NSB_IJNSC_ILi0EEESZ_SZ_EEEEENSB_IJNSA_10UnderscoreES12_S12_EEEEENS7_6detail27Sm100ImplicitGemmTileTraitsINSA_20SM90_TMA_LOAD_IM2COLENSA_14ComposedLayoutINSA_7SwizzleILi1ELi4ELi3EEENSA_18smem_ptr_flag_bitsILi8EEENSY_INSB_IJNSC_ILi8EEESI_EEENSB_IJSI_SD_EEEEEEEvEENS16_INSA_13SM90_TMA_LOADES1H_vEEEENS_8epilogue10collective18CollectiveEpilogueINS1M_23Sm100TmaWarpSpecializedILi1ELi1ELi64ELb0ELb0EEEJSK_NSB_IJNSY_ISG_SD_EENSY_ISH_SD_EEEEESL_NSB_IJNSB_IJlllEEESD_SZ_EEESL_S1V_NS1M_6fusion15FusionCallbacksIS1Q_NS1W_17LinearCombinationISL_fSL_fLNS_15FloatRoundStyleE2EEESK_S1T_JEEENSA_5SM1004TMEM4LOAD26SM100_TMEM_LOAD_32dp32b64xES17_NS18_INS19_ILi2ELi4ELi3EEES1C_NSY_INSB_IJS1D_SH_EEENSB_IJSH_SD_EEEEEEENSA_39AutoVectorizingCopyWithAssumedAlignmentILi128EEENSA_21SM90_TMA_STORE_IM2COLES2A_S2C_S2C_EEEvvEEEEvNT_6ParamsE --------------------------
	.section	.nv.constant0._ZN7cutlass13device_kernelINS_4conv6kernel13ConvUniversalINS1_16ConvProblemShapeILNS1_8OperatorE0ELi2EEENS1_10collective14CollectiveConvINS1_47MainloopSm100TmaUmmaWarpSpecializedImplicitGemmILS5_0ELi34ELi2ELi1ELi2EN4cute5tupleIJNSA_1CILi1EEESD_SD_EEEEENSB_IJNSC_ILi128EEENSC_ILi64EEENSB_IJNSC_ILi32EEEEEEEEENS_12float_e4m3_tESL_NSA_8TiledMMAINSA_8MMA_AtomIJNSA_10MMA_TraitsINSA_19SM100_MMA_F8F6F4_SSEJSL_SL_fSG_SH_NSA_17integral_constantINSA_4UMMA5MajorELSS_0EEEST_NSQ_INSR_7ScaleInELSU_0EEESV_EEEEEENSA_6LayoutISE_NSB_IJNSC_ILi0EEESZ_SZ_EEEEENSB_IJNSA_10UnderscoreES12_S12_EEEEENS7_6detail27Sm100ImplicitGemmTileTraitsINSA_20SM90_TMA_LOAD_IM2COLENSA_14ComposedLayoutINSA_7SwizzleILi1ELi4ELi3EEENSA_18smem_ptr_flag_bitsILi8EEENSY_INSB_IJNSC_ILi8EEESI_EEENSB_IJSI_SD_EEEEEEEvEENS16_INSA_13SM90_TMA_LOADES1H_vEEEENS_8epilogue10collective18CollectiveEpilogueINS1M_23Sm100TmaWarpSpecializedILi1ELi1ELi64ELb0ELb0EEEJSK_NSB_IJNSY_ISG_SD_EENSY_ISH_SD_EEEEESL_NSB_IJNSB_IJlllEEESD_SZ_EEESL_S1V_NS1M_6fusion15FusionCallbacksIS1Q_NS1W_17LinearCombinationISL_fSL_fLNS_15FloatRoundStyleE2EEESK_S1T_JEEENSA_5SM1004TMEM4LOAD26SM100_TMEM_LOAD_32dp32b64xES17_NS18_INS19_ILi2ELi4ELi3EEES1C_NSY_INSB_IJS1D_SH_EEENSB_IJSH_SD_EEEEEEENSA_39AutoVectorizingCopyWithAssumedAlignmentILi128EEENSA_21SM90_TMA_STORE_IM2COLES2A_S2C_S2C_EEEvvEEEEvNT_6ParamsE,"a",@progbits
	.sectionflags	@""
	.align	4
.nv.constant0._ZN7cutlass13device_kernelINS_4conv6kernel13ConvUniversalINS1_16ConvProblemShapeILNS1_8OperatorE0ELi2EEENS1_10collective14CollectiveConvINS1_47MainloopSm100TmaUmmaWarpSpecializedImplicitGemmILS5_0ELi34ELi2ELi1ELi2EN4cute5tupleIJNSA_1CILi1EEESD_SD_EEEEENSB_IJNSC_ILi128EEENSC_ILi64EEENSB_IJNSC_ILi32EEEEEEEEENS_12float_e4m3_tESL_NSA_8TiledMMAINSA_8MMA_AtomIJNSA_10MMA_TraitsINSA_19SM100_MMA_F8F6F4_SSEJSL_SL_fSG_SH_NSA_17integral_constantINSA_4UMMA5MajorELSS_0EEEST_NSQ_INSR_7ScaleInELSU_0EEESV_EEEEEENSA_6LayoutISE_NSB_IJNSC_ILi0EEESZ_SZ_EEEEENSB_IJNSA_10UnderscoreES12_S12_EEEEENS7_6detail27Sm100ImplicitGemmTileTraitsINSA_20SM90_TMA_LOAD_IM2COLENSA_14ComposedLayoutINSA_7SwizzleILi1ELi4ELi3EEENSA_18smem_ptr_flag_bitsILi8EEENSY_INSB_IJNSC_ILi8EEESI_EEENSB_IJSI_SD_EEEEEEEvEENS16_INSA_13SM90_TMA_LOADES1H_vEEEENS_8epilogue10collective18CollectiveEpilogueINS1M_23Sm100TmaWarpSpecializedILi1ELi1ELi64ELb0ELb0EEEJSK_NSB_IJNSY_ISG_SD_EENSY_ISH_SD_EEEEESL_NSB_IJNSB_IJlllEEESD_SZ_EEESL_S1V_NS1M_6fusion15FusionCallbacksIS1Q_NS1W_17LinearCombinationISL_fSL_fLNS_15FloatRoundStyleE2EEESK_S1T_JEEENSA_5SM1004TMEM4LOAD26SM100_TMEM_LOAD_32dp32b64xES17_NS18_INS19_ILi2ELi4ELi3EEES1C_NSY_INSB_IJS1D_SH_EEENSB_IJSH_SD_EEEEEEENSA_39AutoVectorizingCopyWithAssumedAlignmentILi128EEENSA_21SM90_TMA_STORE_IM2COLES2A_S2C_S2C_EEEvvEEEEvNT_6ParamsE:
	.zero		2944


//--------------------- SYMBOLS --------------------------

	.type		.nv.reservedSmem.offset0,@object
	.size		.nv.reservedSmem.offset0,0x4
	.type		.nv.reservedSmem.cap,@object
	.size		.nv.reservedSmem.cap,0x4
	.type		__assertfail,@function
